	.headerflags	@"EF_CUDA_TEXMODE_UNIFIED EF_CUDA_64BIT_ADDRESS EF_CUDA_ACCELERATORS EF_CUDA_SM90 EF_CUDA_VIRTUAL_SM(EF_CUDA_SM90)"
	.elftype	@"ET_EXEC"


//--------------------- .nv.info                  --------------------------
	.section	.nv.info,"",@"SHT_CUDA_INFO"
	.align	4


	//----- nvinfo : EIATTR_REGCOUNT
	.align		4
        /*0000*/ 	.byte	0x04, 0x2f
        /*0002*/ 	.short	(.L_1 - .L_0)
	.align		4
.L_0:
        /*0004*/ 	.word	index@(triton_poi_fused_avg_pool2d_14)
        /*0008*/ 	.word	0x0000009c


	//----- nvinfo : EIATTR_MIN_STACK_SIZE
	.align		4
.L_1:
        /*000c*/ 	.byte	0x04, 0x12
        /*000e*/ 	.short	(.L_3 - .L_2)
	.align		4
.L_2:
        /*0010*/ 	.word	index@(triton_poi_fused_avg_pool2d_14)
        /*0014*/ 	.word	0x00000000


	//----- nvinfo : EIATTR_FRAME_SIZE
	.align		4
.L_3:
        /*0018*/ 	.byte	0x04, 0x11
        /*001a*/ 	.short	(.L_5 - .L_4)
	.align		4
.L_4:
        /*001c*/ 	.word	index@(triton_poi_fused_avg_pool2d_14)
        /*0020*/ 	.word	0x00000000


	//----- nvinfo : EIATTR_MIN_STACK_SIZE
	.align		4
.L_5:
        /*0024*/ 	.byte	0x04, 0x12
        /*0026*/ 	.short	(.L_7 - .L_6)
	.align		4
.L_6:
        /*0028*/ 	.word	index@(triton_poi_fused_avg_pool2d_14)
        /*002c*/ 	.word	0x00000000
.L_7:


//--------------------- .nv.info.triton_poi_fused_avg_pool2d_14 --------------------------
	.section	.nv.info.triton_poi_fused_avg_pool2d_14,"",@"SHT_CUDA_INFO"
	.sectionflags	@""
	.align	4


	//----- nvinfo : EIATTR_CUDA_API_VERSION
	.align		4
        /*0000*/ 	.byte	0x04, 0x37
        /*0002*/ 	.short	(.L_9 - .L_8)
.L_8:
        /*0004*/ 	.word	0x0000007c


	//----- nvinfo : EIATTR_KPARAM_INFO
	.align		4
.L_9:
        /*0008*/ 	.byte	0x04, 0x17
        /*000a*/ 	.short	(.L_11 - .L_10)
.L_10:
        /*000c*/ 	.word	0x00000000
        /*0010*/ 	.short	0x0003
        /*0012*/ 	.short	0x0014
        /*0014*/ 	.byte	0x00, 0xf0, 0x11, 0x00


	//----- nvinfo : EIATTR_KPARAM_INFO
	.align		4
.L_11:
        /*0018*/ 	.byte	0x04, 0x17
        /*001a*/ 	.short	(.L_13 - .L_12)
.L_12:
        /*001c*/ 	.word	0x00000000
        /*0020*/ 	.short	0x0002
        /*0022*/ 	.short	0x0010
        /*0024*/ 	.byte	0x00, 0xf0, 0x11, 0x00


	//----- nvinfo : EIATTR_KPARAM_INFO
	.align		4
.L_13:
        /*0028*/ 	.byte	0x04, 0x17
        /*002a*/ 	.short	(.L_15 - .L_14)
.L_14:
        /*002c*/ 	.word	0x00000000
        /*0030*/ 	.short	0x0001
        /*0032*/ 	.short	0x0008
        /*0034*/ 	.byte	0x00, 0xf4, 0x21, 0x00


	//----- nvinfo : EIATTR_KPARAM_INFO
	.align		4
.L_15:
        /*0038*/ 	.byte	0x04, 0x17
        /*003a*/ 	.short	(.L_17 - .L_16)
.L_16:
        /*003c*/ 	.word	0x00000000
        /*0040*/ 	.short	0x0000
        /*0042*/ 	.short	0x0000
        /*0044*/ 	.byte	0x00, 0xf4, 0x21, 0x00


	//----- nvinfo : EIATTR_SPARSE_MMA_MASK
	.align		4
.L_17:
        /*0048*/ 	.byte	0x03, 0x50
        /*004a*/ 	.short	0x0000


	//----- nvinfo : EIATTR_MAXREG_COUNT
	.align		4
        /*004c*/ 	.byte	0x03, 0x1b
        /*004e*/ 	.short	0x00ff


	//----- nvinfo : EIATTR_EXIT_INSTR_OFFSETS
	.align		4
        /*0050*/ 	.byte	0x04, 0x1c
        /*0052*/ 	.short	(.L_19 - .L_18)


	//   ....[0]....
.L_18:
        /*0054*/ 	.word	0x00002b20


	//   ....[1]....
        /*0058*/ 	.word	0x00002b70


	//----- nvinfo : EIATTR_REQNTID
	.align		4
.L_19:
        /*005c*/ 	.byte	0x04, 0x10
        /*005e*/ 	.short	(.L_21 - .L_20)
.L_20:
        /*0060*/ 	.word	0x00000080
        /*0064*/ 	.word	0x00000001
        /*0068*/ 	.word	0x00000001


	//----- nvinfo : EIATTR_CBANK_PARAM_SIZE
	.align		4
.L_21:
        /*006c*/ 	.byte	0x03, 0x19
        /*006e*/ 	.short	0x0018


	//----- nvinfo : EIATTR_PARAM_CBANK
	.align		4
        /*0070*/ 	.byte	0x04, 0x0a
        /*0072*/ 	.short	(.L_23 - .L_22)
	.align		4
.L_22:
        /*0074*/ 	.word	index@(.nv.constant0.triton_poi_fused_avg_pool2d_14)
        /*0078*/ 	.short	0x0210
        /*007a*/ 	.short	0x0018


	//----- nvinfo : EIATTR_SW_WAR
	.align		4
.L_23:
        /*007c*/ 	.byte	0x04, 0x36
        /*007e*/ 	.short	(.L_25 - .L_24)
.L_24:
        /*0080*/ 	.word	0x00000008
.L_25:


//--------------------- .nv.callgraph             --------------------------
	.section	.nv.callgraph,"",@"SHT_CUDA_CALLGRAPH"
	.align	4
	.sectionentsize	8
	.align		4
        /*0000*/ 	.word	0x00000000
	.align		4
        /*0004*/ 	.word	0xffffffff
	.align		4
        /*0008*/ 	.word	0x00000000
	.align		4
        /*000c*/ 	.word	0xfffffffe
	.align		4
        /*0010*/ 	.word	0x00000000
	.align		4
        /*0014*/ 	.word	0xfffffffd
	.align		4
        /*0018*/ 	.word	0x00000000
	.align		4
        /*001c*/ 	.word	0xfffffffc


//--------------------- .text.triton_poi_fused_avg_pool2d_14 --------------------------
	.section	.text.triton_poi_fused_avg_pool2d_14,"ax",@progbits
	.sectionflags	@"SHF_BARRIERS=1"
	.align	128
        .global         triton_poi_fused_avg_pool2d_14
        .type           triton_poi_fused_avg_pool2d_14,@function
        .size           triton_poi_fused_avg_pool2d_14,(.L_x_1 - triton_poi_fused_avg_pool2d_14)
        .other          triton_poi_fused_avg_pool2d_14,@"STO_CUDA_ENTRY STV_DEFAULT"
triton_poi_fused_avg_pool2d_14:
.text.triton_poi_fused_avg_pool2d_14:
[----:B------:R-:W0:Y:S01]  /*0000*/  LDC R1, c[0x0][0x28] ;  /* 0x00000a00ff017b82 */ /* 0x000e220000000800 */
[----:B------:R-:W1:Y:S07]  /*0010*/  S2R R7, SR_CTAID.X ;  /* 0x0000000000077919 */ /* 0x000e6e0000002500 */
[----:B------:R-:W2:Y:S01]  /*0020*/  LDC.64 R78, c[0x0][0x210] ;  /* 0x00008400ff4e7b82 */ /* 0x000ea20000000a00 */
[----:B------:R-:W-:Y:S02]  /*0030*/  CS2R R10, SRZ ;  /* 0x00000000000a7805 */ /* 0x000fe4000001ff00 */
[----:B------:R-:W-:Y:S01]  /*0040*/  CS2R R16, SRZ ;  /* 0x0000000000107805 */ /* 0x000fe2000001ff00 */
[----:B------:R-:W3:Y:S01]  /*0050*/  S2R R6, SR_TID.X ;  /* 0x0000000000067919 */ /* 0x000ee20000002100 */
[----:B------:R-:W-:Y:S01]  /*0060*/  CS2R R14, SRZ ;  /* 0x00000000000e7805 */ /* 0x000fe2000001ff00 */
[----:B------:R-:W-:Y:S01]  /*0070*/  ULDC.64 UR6, c[0x0][0x208] ;  /* 0x0000820000067ab9 */ /* 0x000fe20000000a00 */
[----:B------:R-:W-:Y:S01]  /*0080*/  CS2R R20, SRZ ;  /* 0x0000000000147805 */ /* 0x000fe2000001ff00 */
[----:B------:R-:W4:Y:S01]  /*0090*/  S2R R8, SR_CTAID.Y ;  /* 0x0000000000087919 */ /* 0x000f220000002600 */
[----:B-1----:R-:W-:-:S02]  /*00a0*/  SHF.R.S32.HI R3, RZ, 0x1a, R7 ;  /* 0x0000001aff037819 */ /* 0x002fc40000011407 */
[----:B------:R-:W-:Y:S02]  /*00b0*/  SHF.L.U32 R7, R7, 0x5, RZ ;  /* 0x0000000507077819 */ /* 0x000fe400000006ff */
[----:B------:R-:W-:Y:S02]  /*00c0*/  SGXT R3, R3, 0x1 ;  /* 0x000000010303781a */ /* 0x000fe40000000200 */
[----:B---3--:R-:W-:Y:S02]  /*00d0*/  LOP3.LUT R0, R7, 0x1f, R6, 0xf8, !PT ;  /* 0x0000001f07007812 */ /* 0x008fe400078ef806 */
[----:B------:R-:W-:Y:S02]  /*00e0*/  SHF.R.U32.HI R39, RZ, 0x5, R6 ;  /* 0x00000005ff277819 */ /* 0x000fe40000011606 */
[----:B------:R-:W-:Y:S02]  /*00f0*/  LEA.HI R3, R3, R0, RZ, 0x6 ;  /* 0x0000000003037211 */ /* 0x000fe400078f30ff */
[----:B----4-:R-:W-:-:S02]  /*0100*/  SHF.L.U32 R8, R8, 0x5, RZ ;  /* 0x0000000508087819 */ /* 0x010fc400000006ff */
[C---:B------:R-:W-:Y:S02]  /*0110*/  LOP3.LUT R5, R3.reuse, 0x3fffffc0, RZ, 0xc0, !PT ;  /* 0x3fffffc003057812 */ /* 0x040fe400078ec0ff */
[----:B------:R-:W-:Y:S02]  /*0120*/  SHF.L.U32 R3, R3, 0x4, RZ ;  /* 0x0000000403037819 */ /* 0x000fe400000006ff */
[----:B------:R-:W-:Y:S02]  /*0130*/  IADD3 R5, R0, -R5, RZ ;  /* 0x8000000500057210 */ /* 0x000fe40007ffe0ff */
[----:B------:R-:W-:Y:S02]  /*0140*/  LOP3.LUT R0, R3, 0xfffffc00, RZ, 0xc0, !PT ;  /* 0xfffffc0003007812 */ /* 0x000fe400078ec0ff */
[----:B------:R-:W-:Y:S02]  /*0150*/  SGXT.U32 R39, R39, 0x2 ;  /* 0x000000022727781a */ /* 0x000fe40000000000 */
[----:B------:R-:W-:-:S02]  /*0160*/  LEA R41, R5, R0, 0x2 ;  /* 0x0000000005297211 */ /* 0x000fc400078e10ff */
[----:B------:R-:W-:Y:S02]  /*0170*/  LOP3.LUT R0, R8, R39, RZ, 0xfc, !PT ;  /* 0x0000002708007212 */ /* 0x000fe400078efcff */
[----:B------:R-:W-:Y:S01]  /*0180*/  LOP3.LUT R132, R8, 0x4, R39, 0xfe, !PT ;  /* 0x0000000408847812 */ /* 0x000fe200078efe27 */
[----:B------:R-:W-:Y:S01]  /*0190*/  VIADD R59, R41, 0x100 ;  /* 0x00000100293b7836 */ /* 0x000fe20000000000 */
[----:B------:R-:W-:Y:S02]  /*01a0*/  IADD3 R49, R41, 0x3, RZ ;  /* 0x0000000329317810 */ /* 0x000fe40007ffe0ff */
[----:B------:R-:W-:Y:S02]  /*01b0*/  IADD3 R63, R41, 0x101, RZ ;  /* 0x00000101293f7810 */ /* 0x000fe40007ffe0ff */
[----:B------:R-:W-:Y:S02]  /*01c0*/  LOP3.LUT R134, R8, 0xc, R39, 0xfe, !PT ;  /* 0x0000000c08867812 */ /* 0x000fe400078efe27 */
[----:B------:R-:W-:-:S02]  /*01d0*/  ISETP.GE.AND P3, PT, R0, 0x40, PT ;  /* 0x000000400000780c */ /* 0x000fc40003f66270 */
[----:B------:R-:W-:Y:S02]  /*01e0*/  ISETP.GE.AND P2, PT, R132, 0x40, PT ;  /* 0x000000408400780c */ /* 0x000fe40003f46270 */
[C---:B------:R-:W-:Y:S02]  /*01f0*/  LEA R3, R0.reuse, R41, 0x10 ;  /* 0x0000002900037211 */ /* 0x040fe400078e80ff */
[C---:B------:R-:W-:Y:S02]  /*0200*/  LEA R29, R0.reuse, R49, 0x10 ;  /* 0x00000031001d7211 */ /* 0x040fe400078e80ff */
[C---:B------:R-:W-:Y:S02]  /*0210*/  LEA R31, R0.reuse, R59, 0x10 ;  /* 0x0000003b001f7211 */ /* 0x040fe400078e80ff */
[----:B------:R-:W-:Y:S02]  /*0220*/  CS2R R12, SRZ ;  /* 0x00000000000c7805 */ /* 0x000fe4000001ff00 */
[----:B------:R-:W-:-:S02]  /*0230*/  LEA R33, R0, R63, 0x10 ;  /* 0x0000003f00217211 */ /* 0x000fc400078e80ff */
[----:B------:R-:W-:Y:S02]  /*0240*/  CS2R R22, SRZ ;  /* 0x0000000000167805 */ /* 0x000fe4000001ff00 */
[----:B------:R-:W-:Y:S01]  /*0250*/  ISETP.GE.AND P0, PT, R134, 0x40, PT ;  /* 0x000000408600780c */ /* 0x000fe20003f06270 */
[--C-:B--2---:R-:W-:Y:S01]  /*0260*/  IMAD.WIDE R2, R3, 0x4, R78.reuse ;  /* 0x0000000403027825 */ /* 0x104fe200078e024e */
[-C--:B------:R-:W-:Y:S02]  /*0270*/  LEA R5, R132, R41.reuse, 0x10 ;  /* 0x0000002984057211 */ /* 0x080fe400078e80ff */
[----:B------:R-:W-:Y:S01]  /*0280*/  LEA R25, R134, R41, 0x10 ;  /* 0x0000002986197211 */ /* 0x000fe200078e80ff */
[--C-:B------:R-:W-:Y:S01]  /*0290*/  IMAD.WIDE R28, R29, 0x4, R78.reuse ;  /* 0x000000041d1c7825 */ /* 0x100fe200078e024e */
[----:B------:R-:W-:Y:S01]  /*02a0*/  IADD3 R51, R41, 0x1, RZ ;  /* 0x0000000129337810 */ /* 0x000fe20007ffe0ff */
[----:B------:R1:W2:Y:S01]  /*02b0*/  @!P3 LDG.E.EL R10, desc[UR6][R2.64] ;  /* 0x00000006020ab981 */ /* 0x0002a2000c2e1900 */
[----:B------:R-:W-:Y:S01]  /*02c0*/  LOP3.LUT R136, R8, 0x8, R39, 0xfe, !PT ;  /* 0x0000000808887812 */ /* 0x000fe200078efe27 */
[--C-:B------:R-:W-:Y:S01]  /*02d0*/  IMAD.WIDE R30, R31, 0x4, R78.reuse ;  /* 0x000000041f1e7825 */ /* 0x100fe200078e024e */
[----:B------:R-:W-:Y:S01]  /*02e0*/  IADD3 R95, R41, 0x200, RZ ;  /* 0x00000200295f7810 */ /* 0x000fe20007ffe0ff */
[----:B------:R3:W4:Y:S01]  /*02f0*/  @!P3 LDG.E.EL R17, desc[UR6][R28.64] ;  /* 0x000000061c11b981 */ /* 0x000722000c2e1900 */
[----:B------:R-:W-:Y:S01]  /*0300*/  IADD3 R105, R41, 0x201, RZ ;  /* 0x0000020129697810 */ /* 0x000fe20007ffe0ff */
[--C-:B------:R-:W-:Y:S01]  /*0310*/  IMAD.WIDE R32, R33, 0x4, R78.reuse ;  /* 0x0000000421207825 */ /* 0x100fe200078e024e */
[----:B------:R-:W-:Y:S01]  /*0320*/  IADD3 R111, R41, 0x202, RZ ;  /* 0x00000202296f7810 */ /* 0x000fe20007ffe0ff */
[----:B------:R5:W2:Y:S01]  /*0330*/  @!P3 LDG.E.EL R13, desc[UR6][R30.64] ;  /* 0x000000061e0db981 */ /* 0x000aa2000c2e1900 */
[----:B------:R-:W-:Y:S01]  /*0340*/  IADD3 R57, R41, 0x2, RZ ;  /* 0x0000000229397810 */ /* 0x000fe20007ffe0ff */
[--C-:B------:R-:W-:Y:S01]  /*0350*/  IMAD.WIDE R4, R5, 0x4, R78.reuse ;  /* 0x0000000405047825 */ /* 0x100fe200078e024e */
[----:B------:R-:W-:Y:S01]  /*0360*/  HFMA2.MMA R9, -RZ, RZ, 0, 0 ;  /* 0x00000000ff097435 */ /* 0x000fe200000001ff */
[----:B------:R5:W2:Y:S02]  /*0370*/  @!P3 LDG.E.EL R23, desc[UR6][R32.64] ;  /* 0x000000062017b981 */ /* 0x000aa4000c2e1900 */
[----:B------:R-:W-:Y:S01]  /*0380*/  IMAD.WIDE R24, R25, 0x4, R78 ;  /* 0x0000000419187825 */ /* 0x000fe200078e024e */
[C---:B-1----:R-:W-:Y:S01]  /*0390*/  LEA R3, R0.reuse, R51, 0x10 ;  /* 0x0000003300037211 */ /* 0x042fe200078e80ff */
[----:B------:R1:W2:Y:S01]  /*03a0*/  @!P2 LDG.E.EL R15, desc[UR6][R4.64] ;  /* 0x00000006040fa981 */ /* 0x0002a2000c2e1900 */
[----:B---3--:R-:W-:-:S02]  /*03b0*/  LEA R29, R0, R95, 0x10 ;  /* 0x0000005f001d7211 */ /* 0x008fc400078e80ff */
[----:B-----5:R-:W-:Y:S01]  /*03c0*/  LEA R31, R0, R105, 0x10 ;  /* 0x00000069001f7211 */ /* 0x020fe200078e80ff */
[----:B------:R3:W5:Y:S01]  /*03d0*/  @!P0 LDG.E.EL R21, desc[UR6][R24.64] ;  /* 0x0000000618158981 */ /* 0x000762000c2e1900 */
[----:B------:R-:W-:Y:S02]  /*03e0*/  ISETP.GE.AND P1, PT, R136, 0x40, PT ;  /* 0x000000408800780c */ /* 0x000fe40003f26270 */
[----:B0-----:R-:W-:Y:S02]  /*03f0*/  LEA R33, R0, R111, 0x10 ;  /* 0x0000006f00217211 */ /* 0x001fe400078e80ff */
[----:B------:R-:W-:Y:S02]  /*0400*/  CS2R R26, SRZ ;  /* 0x00000000001a7805 */ /* 0x000fe4000001ff00 */
[----:B------:R-:W-:Y:S02]  /*0410*/  LEA R19, R136, R41, 0x10 ;  /* 0x0000002988137211 */ /* 0x000fe400078e80ff */
[----:B-1----:R-:W-:Y:S01]  /*0420*/  LEA R5, R0, R57, 0x10 ;  /* 0x0000003900057211 */ /* 0x002fe200078e80ff */
[----:B------:R-:W-:Y:S01]  /*0430*/  IMAD.WIDE R2, R3, 0x4, R78 ;  /* 0x0000000403027825 */ /* 0x000fe200078e024e */
[----:B---3--:R-:W-:-:S03]  /*0440*/  CS2R R24, SRZ ;  /* 0x0000000000187805 */ /* 0x008fc6000001ff00 */
[--C-:B------:R-:W-:Y:S01]  /*0450*/  IMAD.WIDE R28, R29, 0x4, R78.reuse ;  /* 0x000000041d1c7825 */ /* 0x100fe200078e024e */
[----:B------:R-:W-:Y:S01]  /*0460*/  IADD3 R87, R41, 0x102, RZ ;  /* 0x0000010229577810 */ /* 0x000fe20007ffe0ff */
[----:B------:R0:W2:Y:S02]  /*0470*/  @!P3 LDG.E.EL R9, desc[UR6][R2.64] ;  /* 0x000000060209b981 */ /* 0x0000a4000c2e1900 */
[--C-:B------:R-:W-:Y:S01]  /*0480*/  IMAD.WIDE R30, R31, 0x4, R78.reuse ;  /* 0x000000041f1e7825 */ /* 0x100fe200078e024e */
[----:B------:R-:W-:Y:S01]  /*0490*/  IADD3 R91, R41, 0x103, RZ ;  /* 0x00000103295b7810 */ /* 0x000fe20007ffe0ff */
[----:B------:R1:W3:Y:S02]  /*04a0*/  @!P3 LDG.E.EL R26, desc[UR6][R28.64] ;  /* 0x000000061c1ab981 */ /* 0x0002e4000c2e1900 */
[--C-:B------:R-:W-:Y:S01]  /*04b0*/  IMAD.WIDE R32, R33, 0x4, R78.reuse ;  /* 0x0000000421207825 */ /* 0x100fe200078e024e */
[----:B------:R-:W-:Y:S01]  /*04c0*/  IADD3 R131, R41, 0x203, RZ ;  /* 0x0000020329837810 */ /* 0x000fe20007ffe0ff */
[----:B------:R1:W2:Y:S01]  /*04d0*/  @!P3 LDG.E.EL R24, desc[UR6][R30.64] ;  /* 0x000000061e18b981 */ /* 0x0002a2000c2e1900 */
[----:B------:R-:W-:Y:S01]  /*04e0*/  IADD3 R141, R41, 0x300, RZ ;  /* 0x00000300298d7810 */ /* 0x000fe20007ffe0ff */
[--C-:B------:R-:W-:Y:S01]  /*04f0*/  IMAD.WIDE R4, R5, 0x4, R78.reuse ;  /* 0x0000000405047825 */ /* 0x100fe200078e024e */
[----:B------:R-:W-:Y:S01]  /*0500*/  IADD3 R139, R41, 0x301, RZ ;  /* 0x00000301298b7810 */ /* 0x000fe20007ffe0ff */
[----:B------:R1:W2:Y:S01]  /*0510*/  @!P3 LDG.E.EL R22, desc[UR6][R32.64] ;  /* 0x000000062016b981 */ /* 0x0002a2000c2e1900 */
[----:B------:R-:W-:Y:S01]  /*0520*/  IADD3 R123, R41, 0x302, RZ ;  /* 0x00000302297b7810 */ /* 0x000fe20007ffe0ff */
[----:B------:R-:W-:Y:S01]  /*0530*/  IMAD.WIDE R18, R19, 0x4, R78 ;  /* 0x0000000413127825 */ /* 0x000fe200078e024e */
[----:B------:R-:W-:Y:S01]  /*0540*/  IADD3 R121, R41, 0x303, RZ ;  /* 0x0000030329797810 */ /* 0x000fe20007ffe0ff */
[----:B------:R1:W2:Y:S01]  /*0550*/  @!P3 LDG.E.EL R11, desc[UR6][R4.64] ;  /* 0x00000006040bb981 */ /* 0x0002a2000c2e1900 */
[----:B0-----:R-:W-:-:S02]  /*0560*/  LEA R3, R0, R87, 0x10 ;  /* 0x0000005700037211 */ /* 0x001fc400078e80ff */
[C---:B-1----:R-:W-:Y:S01]  /*0570*/  LEA R29, R0.reuse, R131, 0x10 ;  /* 0x00000083001d7211 */ /* 0x042fe200078e80ff */
[C---:B------:R-:W-:Y:S01]  /*0580*/  IMAD R37, R0.reuse, 0x10000, R121 ;  /* 0x0001000000257824 */ /* 0x040fe200078e0279 */
[C---:B------:R-:W-:Y:S01]  /*0590*/  LEA R31, R0.reuse, R141, 0x10 ;  /* 0x0000008d001f7211 */ /* 0x040fe200078e80ff */
[----:B------:R0:W2:Y:S01]  /*05a0*/  @!P1 LDG.E.EL R16, desc[UR6][R18.64] ;  /* 0x0000000612109981 */ /* 0x0000a2000c2e1900 */
[C---:B------:R-:W-:Y:S02]  /*05b0*/  LEA R33, R0.reuse, R139, 0x10 ;  /* 0x0000008b00217211 */ /* 0x040fe400078e80ff */
[C---:B------:R-:W-:Y:S01]  /*05c0*/  LEA R35, R0.reuse, R123, 0x10 ;  /* 0x0000007b00237211 */ /* 0x040fe200078e80ff */
[----:B------:R-:W-:Y:S02]  /*05d0*/  IMAD R5, R0, 0x10000, R91 ;  /* 0x0001000000057824 */ /* 0x000fe400078e025b */
[----:B------:R-:W-:Y:S01]  /*05e0*/  IMAD.WIDE R2, R3, 0x4, R78 ;  /* 0x0000000403027825 */ /* 0x000fe200078e024e */
[----:B------:R-:W-:-:S02]  /*05f0*/  LOP3.LUT R126, R8, 0x10, R39, 0xfe, !PT ;  /* 0x00000010087e7812 */ /* 0x000fc400078efe27 */
[----:B0-----:R-:W-:Y:S01]  /*0600*/  CS2R R18, SRZ ;  /* 0x0000000000127805 */ /* 0x001fe2000001ff00 */
[----:B------:R-:W-:-:S04]  /*0610*/  IMAD.WIDE R4, R5, 0x4, R78 ;  /* 0x0000000405047825 */ /* 0x000fc800078e024e */
[--C-:B------:R-:W-:Y:S01]  /*0620*/  IMAD.WIDE R28, R29, 0x4, R78.reuse ;  /* 0x000000041d1c7825 */ /* 0x100fe200078e024e */
[----:B------:R-:W2:Y:S03]  /*0630*/  @!P3 LDG.E.EL R19, desc[UR6][R2.64] ;  /* 0x000000060213b981 */ /* 0x000ea6000c2e1900 */
[--C-:B------:R-:W-:Y:S01]  /*0640*/  IMAD.WIDE R30, R31, 0x4, R78.reuse ;  /* 0x000000041f1e7825 */ /* 0x100fe200078e024e */
[----:B------:R-:W2:Y:S03]  /*0650*/  @!P3 LDG.E.EL R18, desc[UR6][R4.64] ;  /* 0x000000060412b981 */ /* 0x000ea6000c2e1900 */
[--C-:B------:R-:W-:Y:S01]  /*0660*/  IMAD.WIDE R32, R33, 0x4, R78.reuse ;  /* 0x0000000421207825 */ /* 0x100fe200078e024e */
[----:B------:R-:W2:Y:S03]  /*0670*/  @!P3 LDG.E.EL R20, desc[UR6][R28.64] ;  /* 0x000000061c14b981 */ /* 0x000ea6000c2e1900 */
[--C-:B------:R-:W-:Y:S01]  /*0680*/  IMAD.WIDE R34, R35, 0x4, R78.reuse ;  /* 0x0000000423227825 */ /* 0x100fe200078e024e */
[----:B------:R-:W2:Y:S03]  /*0690*/  @!P3 LDG.E.EL R25, desc[UR6][R30.64] ;  /* 0x000000061e19b981 */ /* 0x000ea6000c2e1900 */
[----:B------:R-:W-:Y:S01]  /*06a0*/  IMAD.WIDE R36, R37, 0x4, R78 ;  /* 0x0000000425247825 */ /* 0x000fe200078e024e */
[----:B------:R-:W2:Y:S01]  /*06b0*/  @!P3 LDG.E.EL R27, desc[UR6][R32.64] ;  /* 0x00000006201bb981 */ /* 0x000ea2000c2e1900 */
[----:B------:R-:W-:-:S03]  /*06c0*/  LOP3.LUT R122, R8, 0x18, R39, 0xfe, !PT ;  /* 0x00000018087a7812 */ /* 0x000fc600078efe27 */
[----:B------:R0:W2:Y:S01]  /*06d0*/  @!P3 LDG.E.EL R14, desc[UR6][R34.64] ;  /* 0x00000006220eb981 */ /* 0x0000a2000c2e1900 */
[----:B------:R-:W-:-:S03]  /*06e0*/  LOP3.LUT R124, R8, 0x1c, R39, 0xfe, !PT ;  /* 0x0000001c087c7812 */ /* 0x000fc600078efe27 */
[----:B------:R1:W2:Y:S01]  /*06f0*/  @!P3 LDG.E.EL R12, desc[UR6][R36.64] ;  /* 0x00000006240cb981 */ /* 0x0002a2000c2e1900 */
[C---:B------:R-:W-:Y:S02]  /*0700*/  ISETP.GE.AND P3, PT, R126.reuse, 0x40, PT ;  /* 0x000000407e00780c */ /* 0x040fe40003f66270 */
[----:B------:R-:W-:Y:S02]  /*0710*/  LOP3.LUT R120, R8, 0x14, R39, 0xfe, !PT ;  /* 0x0000001408787812 */ /* 0x000fe400078efe27 */
[----:B0-----:R-:W-:Y:S02]  /*0720*/  LEA R35, R126, R41, 0x10 ;  /* 0x000000297e237211 */ /* 0x001fe400078e80ff */
[----:B------:R-:W-:Y:S02]  /*0730*/  ISETP.GE.AND P5, PT, R122, 0x40, PT ;  /* 0x000000407a00780c */ /* 0x000fe40003fa6270 */
[----:B------:R-:W-:Y:S02]  /*0740*/  ISETP.GE.AND P6, PT, R124, 0x40, PT ;  /* 0x000000407c00780c */ /* 0x000fe40003fc6270 */
[----:B------:R-:W-:-:S02]  /*0750*/  CS2R R4, SRZ ;  /* 0x0000000000047805 */ /* 0x000fc4000001ff00 */
[C---:B------:R-:W-:Y:S01]  /*0760*/  ISETP.GE.AND P4, PT, R120.reuse, 0x40, PT ;  /* 0x000000407800780c */ /* 0x040fe20003f86270 */
[--C-:B------:R-:W-:Y:S01]  /*0770*/  IMAD.WIDE R34, R35, 0x4, R78.reuse ;  /* 0x0000000423227825 */ /* 0x100fe200078e024e */
[-C--:B-1----:R-:W-:Y:S02]  /*0780*/  LEA R37, R120, R41.reuse, 0x10 ;  /* 0x0000002978257211 */ /* 0x082fe400078e80ff */
[-C--:B------:R-:W-:Y:S02]  /*0790*/  LEA R39, R122, R41.reuse, 0x10 ;  /* 0x000000297a277211 */ /* 0x080fe400078e80ff */
[----:B------:R-:W-:Y:S02]  /*07a0*/  LEA R41, R124, R41, 0x10 ;  /* 0x000000297c297211 */ /* 0x000fe400078e80ff */
[----:B------:R-:W-:Y:S01]  /*07b0*/  CS2R R2, SRZ ;  /* 0x0000000000027805 */ /* 0x000fe2000001ff00 */
[----:B------:R0:W2:Y:S01]  /*07c0*/  @!P3 LDG.E.EL R5, desc[UR6][R34.64] ;  /* 0x000000062205b981 */ /* 0x0000a2000c2e1900 */
[----:B------:R-:W-:Y:S01]  /*07d0*/  IMAD.WIDE R38, R39, 0x4, R78 ;  /* 0x0000000427267825 */ /* 0x000fe200078e024e */
[----:B------:R-:W-:-:S02]  /*07e0*/  LEA R43, R132, R51, 0x10 ;  /* 0x00000033842b7211 */ /* 0x000fc400078e80ff */
[-C--:B------:R-:W-:Y:S01]  /*07f0*/  LEA R33, R136, R51.reuse, 0x10 ;  /* 0x0000003388217211 */ /* 0x080fe200078e80ff */
[--C-:B------:R-:W-:Y:S01]  /*0800*/  IMAD.WIDE R40, R41, 0x4, R78.reuse ;  /* 0x0000000429287825 */ /* 0x100fe200078e024e */
[-C--:B------:R-:W-:Y:S01]  /*0810*/  LEA R45, R120, R51.reuse, 0x10 ;  /* 0x00000033782d7211 */ /* 0x080fe200078e80ff */
[----:B------:R1:W2:Y:S02]  /*0820*/  @!P5 LDG.E.EL R3, desc[UR6][R38.64] ;  /* 0x000000062603d981 */ /* 0x0002a4000c2e1900 */
[--C-:B------:R-:W-:Y:S01]  /*0830*/  IMAD.WIDE R36, R37, 0x4, R78.reuse ;  /* 0x0000000425247825 */ /* 0x100fe200078e024e */
[-C--:B0-----:R-:W-:Y:S01]  /*0840*/  LEA R35, R134, R51.reuse, 0x10 ;  /* 0x0000003386237211 */ /* 0x081fe200078e80ff */
[----:B------:R0:W2:Y:S01]  /*0850*/  @!P6 LDG.E.EL R2, desc[UR6][R40.64] ;  /* 0x000000062802e981 */ /* 0x0000a2000c2e1900 */
[----:B------:R-:W-:Y:S02]  /*0860*/  MOV R0, RZ ;  /* 0x000000ff00007202 */ /* 0x000fe40000000f00 */
[----:B------:R-:W-:Y:S01]  /*0870*/  CS2R R28, SRZ ;  /* 0x00000000001c7805 */ /* 0x000fe2000001ff00 */
[--C-:B------:R-:W-:Y:S01]  /*0880*/  IMAD.WIDE R42, R43, 0x4, R78.reuse ;  /* 0x000000042b2a7825 */ /* 0x100fe200078e024e */
[----:B------:R0:W2:Y:S01]  /*0890*/  @!P4 LDG.E.EL R4, desc[UR6][R36.64] ;  /* 0x000000062404c981 */ /* 0x0000a2000c2e1900 */
[----:B------:R-:W-:Y:S01]  /*08a0*/  HFMA2.MMA R32, -RZ, RZ, 0, 0 ;  /* 0x00000000ff207435 */ /* 0x000fe200000001ff */
[----:B------:R-:W-:Y:S01]  /*08b0*/  LEA R47, R122, R51, 0x10 ;  /* 0x000000337a2f7211 */ /* 0x000fe200078e80ff */
[--C-:B-1----:R-:W-:Y:S01]  /*08c0*/  IMAD.WIDE R38, R33, 0x4, R78.reuse ;  /* 0x0000000421267825 */ /* 0x102fe200078e024e */
[----:B------:R-:W-:Y:S01]  /*08d0*/  CS2R R30, SRZ ;  /* 0x00000000001e7805 */ /* 0x000fe2000001ff00 */
[----:B------:R1:W2:Y:S02]  /*08e0*/  @!P2 LDG.E.EL R0, desc[UR6][R42.64] ;  /* 0x000000062a00a981 */ /* 0x0002a4000c2e1900 */
[----:B0-----:R-:W-:-:S02]  /*08f0*/  IMAD.WIDE R40, R35, 0x4, R78 ;  /* 0x0000000423287825 */ /* 0x001fc400078e024e */
[----:B------:R0:W2:Y:S01]  /*0900*/  @!P1 LDG.E.EL R29, desc[UR6][R38.64] ;  /* 0x00000006261d9981 */ /* 0x0000a2000c2e1900 */
[-C--:B------:R-:W-:Y:S01]  /*0910*/  LEA R37, R126, R51.reuse, 0x10 ;  /* 0x000000337e257211 */ /* 0x080fe200078e80ff */
[--C-:B------:R-:W-:Y:S01]  /*0920*/  IMAD.WIDE R44, R45, 0x4, R78.reuse ;  /* 0x000000042d2c7825 */ /* 0x100fe200078e024e */
[----:B------:R-:W-:Y:S01]  /*0930*/  LEA R51, R124, R51, 0x10 ;  /* 0x000000337c337211 */ /* 0x000fe200078e80ff */
[----:B------:R0:W5:Y:S02]  /*0940*/  @!P0 LDG.E.EL R28, desc[UR6][R40.64] ;  /* 0x00000006281c8981 */ /* 0x000164000c2e1900 */
[--C-:B------:R-:W-:Y:S02]  /*0950*/  IMAD.WIDE R46, R47, 0x4, R78.reuse ;  /* 0x000000042f2e7825 */ /* 0x100fe400078e024e */
[----:B------:R0:W2:Y:S02]  /*0960*/  @!P4 LDG.E.EL R31, desc[UR6][R44.64] ;  /* 0x000000062c1fc981 */ /* 0x0000a4000c2e1900 */
[----:B-1----:R-:W-:Y:S01]  /*0970*/  IMAD.WIDE R42, R37, 0x4, R78 ;  /* 0x00000004252a7825 */ /* 0x002fe200078e024e */
[-C--:B0-----:R-:W-:Y:S01]  /*0980*/  LEA R39, R132, R57.reuse, 0x10 ;  /* 0x0000003984277211 */ /* 0x081fe200078e80ff */
[----:B------:R0:W2:Y:S01]  /*0990*/  @!P5 LDG.E.EL R32, desc[UR6][R46.64] ;  /* 0x000000062e20d981 */ /* 0x0000a2000c2e1900 */
[----:B------:R-:W-:Y:S01]  /*09a0*/  LEA R41, R136, R57, 0x10 ;  /* 0x0000003988297211 */ /* 0x000fe200078e80ff */
[----:B------:R-:W-:Y:S01]  /*09b0*/  IMAD.MOV.U32 R33, RZ, RZ, RZ ;  /* 0x000000ffff217224 */ /* 0x000fe200078e00ff */
[----:B------:R-:W-:-:S02]  /*09c0*/  CS2R R34, SRZ ;  /* 0x0000000000227805 */ /* 0x000fc4000001ff00 */
[-C--:B------:R-:W-:Y:S01]  /*09d0*/  LEA R53, R134, R57.reuse, 0x10 ;  /* 0x0000003986357211 */ /* 0x080fe200078e80ff */
[--C-:B------:R-:W-:Y:S01]  /*09e0*/  IMAD.WIDE R44, R51, 0x4, R78.reuse ;  /* 0x00000004332c7825 */ /* 0x100fe200078e024e */
[-C--:B------:R-:W-:Y:S01]  /*09f0*/  LEA R55, R126, R57.reuse, 0x10 ;  /* 0x000000397e377211 */ /* 0x080fe200078e80ff */
[----:B------:R1:W2:Y:S02]  /*0a00*/  @!P3 LDG.E.EL R30, desc[UR6][R42.64] ;  /* 0x000000062a1eb981 */ /* 0x0002a4000c2e1900 */
[--C-:B0-----:R-:W-:Y:S01]  /*0a10*/  IMAD.WIDE R46, R39, 0x4, R78.reuse ;  /* 0x00000004272e7825 */ /* 0x101fe200078e024e */
[----:B------:R-:W-:Y:S01]  /*0a20*/  CS2R R36, SRZ ;  /* 0x0000000000247805 */ /* 0x000fe2000001ff00 */
[----:B------:R0:W2:Y:S02]  /*0a30*/  @!P6 LDG.E.EL R33, desc[UR6][R44.64] ;  /* 0x000000062c21e981 */ /* 0x0000a4000c2e1900 */
[----:B------:R-:W-:Y:S01]  /*0a40*/  IMAD.WIDE R50, R41, 0x4, R78 ;  /* 0x0000000429327825 */ /* 0x000fe200078e024e */
[----:B-1----:R-:W-:-:S03]  /*0a50*/  LEA R43, R120, R57, 0x10 ;  /* 0x00000039782b7211 */ /* 0x002fc600078e80ff */
[--C-:B------:R-:W-:Y:S01]  /*0a60*/  IMAD.WIDE R52, R53, 0x4, R78.reuse ;  /* 0x0000000435347825 */ /* 0x100fe200078e024e */
[----:B------:R1:W2:Y:S01]  /*0a70*/  @!P2 LDG.E.EL R34, desc[UR6][R46.64] ;  /* 0x000000062e22a981 */ /* 0x0002a2000c2e1900 */
[----:B------:R-:W-:Y:S02]  /*0a80*/  CS2R R38, SRZ ;  /* 0x0000000000267805 */ /* 0x000fe4000001ff00 */
[-C--:B0-----:R-:W-:Y:S01]  /*0a90*/  LEA R45, R122, R57.reuse, 0x10 ;  /* 0x000000397a2d7211 */ /* 0x081fe200078e80ff */
[----:B------:R-:W-:Y:S01]  /*0aa0*/  IMAD.WIDE R54, R55, 0x4, R78 ;  /* 0x0000000437367825 */ /* 0x000fe200078e024e */
[----:B------:R0:W2:Y:S01]  /*0ab0*/  @!P1 LDG.E.EL R35, desc[UR6][R50.64] ;  /* 0x0000000632239981 */ /* 0x0000a2000c2e1900 */
[----:B------:R-:W-:Y:S02]  /*0ac0*/  LEA R57, R124, R57, 0x10 ;  /* 0x000000397c397211 */ /* 0x000fe400078e80ff */
[----:B------:R-:W-:Y:S01]  /*0ad0*/  CS2R R40, SRZ ;  /* 0x0000000000287805 */ /* 0x000fe2000001ff00 */
[----:B------:R0:W2:Y:S01]  /*0ae0*/  @!P0 LDG.E.EL R36, desc[UR6][R52.64] ;  /* 0x0000000634248981 */ /* 0x0000a2000c2e1900 */
[----:B-1----:R-:W-:-:S03]  /*0af0*/  LEA R47, R132, R49, 0x10 ;  /* 0x00000031842f7211 */ /* 0x002fc600078e80ff */
[----:B------:R1:W2:Y:S01]  /*0b00*/  @!P3 LDG.E.EL R37, desc[UR6][R54.64] ;  /* 0x000000063625b981 */ /* 0x0002a2000c2e1900 */
[--C-:B0-----:R-:W-:Y:S01]  /*0b10*/  IMAD.WIDE R50, R43, 0x4, R78.reuse ;  /* 0x000000042b327825 */ /* 0x101fe200078e024e */
[-C--:B------:R-:W-:Y:S01]  /*0b20*/  LEA R61, R136, R49.reuse, 0x10 ;  /* 0x00000031883d7211 */ /* 0x080fe200078e80ff */
[----:B------:R-:W-:Y:S02]  /*0b30*/  HFMA2.MMA R43, -RZ, RZ, 0, 0 ;  /* 0x00000000ff2b7435 */ /* 0x000fe400000001ff */
[--C-:B------:R-:W-:Y:S01]  /*0b40*/  IMAD.WIDE R52, R45, 0x4, R78.reuse ;  /* 0x000000042d347825 */ /* 0x100fe200078e024e */
[----:B------:R0:W2:Y:S03]  /*0b50*/  @!P4 LDG.E.EL R38, desc[UR6][R50.64] ;  /* 0x000000063226c981 */ /* 0x0000a6000c2e1900 */
[--C-:B-1----:R-:W-:Y:S01]  /*0b60*/  IMAD.WIDE R54, R57, 0x4, R78.reuse ;  /* 0x0000000439367825 */ /* 0x102fe200078e024e */
[----:B------:R-:W-:Y:S01]  /*0b70*/  MOV R42, RZ ;  /* 0x000000ff002a7202 */ /* 0x000fe20000000f00 */
[----:B------:R1:W2:Y:S02]  /*0b80*/  @!P5 LDG.E.EL R39, desc[UR6][R52.64] ;  /* 0x000000063427d981 */ /* 0x0002a4000c2e1900 */
[----:B------:R-:W-:Y:S01]  /*0b90*/  IMAD.WIDE R56, R47, 0x4, R78 ;  /* 0x000000042f387825 */ /* 0x000fe200078e024e */
[----:B------:R-:W-:Y:S01]  /*0ba0*/  CS2R R44, SRZ ;  /* 0x00000000002c7805 */ /* 0x000fe2000001ff00 */
[----:B------:R1:W2:Y:S01]  /*0bb0*/  @!P6 LDG.E.EL R40, desc[UR6][R54.64] ;  /* 0x000000063628e981 */ /* 0x0002a2000c2e1900 */
[-C--:B0-----:R-:W-:Y:S01]  /*0bc0*/  LEA R51, R126, R49.reuse, 0x10 ;  /* 0x000000317e337211 */ /* 0x081fe200078e80ff */
[----:B------:R-:W-:Y:S01]  /*0bd0*/  IMAD R65, R134, 0x10000, R49 ;  /* 0x0001000086417824 */ /* 0x000fe200078e0231 */
[-C--:B------:R-:W-:Y:S01]  /*0be0*/  LEA R67, R122, R49.reuse, 0x10 ;  /* 0x000000317a437211 */ /* 0x080fe200078e80ff */
[----:B------:R-:W-:Y:S01]  /*0bf0*/  IMAD.WIDE R60, R61, 0x4, R78 ;  /* 0x000000043d3c7825 */ /* 0x000fe200078e024e */
[----:B------:R0:W2:Y:S01]  /*0c00*/  @!P2 LDG.E.EL R41, desc[UR6][R56.64] ;  /* 0x000000063829a981 */ /* 0x0000a2000c2e1900 */
[----:B-1----:R-:W-:-:S02]  /*0c10*/  LEA R53, R120, R49, 0x10 ;  /* 0x0000003178357211 */ /* 0x002fc400078e80ff */
[----:B------:R-:W-:Y:S01]  /*0c20*/  LEA R49, R124, R49, 0x10 ;  /* 0x000000317c317211 */ /* 0x000fe200078e80ff */
[----:B------:R1:W2:Y:S01]  /*0c30*/  @!P1 LDG.E.EL R42, desc[UR6][R60.64] ;  /* 0x000000063c2a9981 */ /* 0x0002a2000c2e1900 */
[----:B------:R-:W-:Y:S01]  /*0c40*/  IMAD.WIDE R54, R65, 0x4, R78 ;  /* 0x0000000441367825 */ /* 0x000fe200078e024e */
[----:B------:R-:W-:-:S03]  /*0c50*/  CS2R R46, SRZ ;  /* 0x00000000002e7805 */ /* 0x000fc6000001ff00 */
[--C-:B0-----:R-:W-:Y:S01]  /*0c60*/  IMAD.WIDE R56, R51, 0x4, R78.reuse ;  /* 0x0000000433387825 */ /* 0x101fe200078e024e */
[----:B------:R0:W2:Y:S03]  /*0c70*/  @!P0 LDG.E.EL R43, desc[UR6][R54.64] ;  /* 0x00000006362b8981 */ /* 0x0000a6000c2e1900 */
[--C-:B------:R-:W-:Y:S01]  /*0c80*/  IMAD.WIDE R64, R67, 0x4, R78.reuse ;  /* 0x0000000443407825 */ /* 0x100fe200078e024e */
[----:B------:R0:W2:Y:S03]  /*0c90*/  @!P3 LDG.E.EL R44, desc[UR6][R56.64] ;  /* 0x00000006382cb981 */ /* 0x0000a6000c2e1900 */
[--C-:B-1----:R-:W-:Y:S01]  /*0ca0*/  IMAD.WIDE R60, R53, 0x4, R78.reuse ;  /* 0x00000004353c7825 */ /* 0x102fe200078e024e */
[-C--:B------:R-:W-:Y:S01]  /*0cb0*/  LEA R53, R132, R59.reuse, 0x10 ;  /* 0x0000003b84357211 */ /* 0x080fe200078e80ff */
[----:B------:R1:W2:Y:S01]  /*0cc0*/  @!P5 LDG.E.EL R46, desc[UR6][R64.64] ;  /* 0x00000006402ed981 */ /* 0x0002a2000c2e1900 */
[-C--:B0-----:R-:W-:Y:S01]  /*0cd0*/  LEA R55, R136, R59.reuse, 0x10 ;  /* 0x0000003b88377211 */ /* 0x081fe200078e80ff */
[----:B------:R-:W-:Y:S01]  /*0ce0*/  IMAD.WIDE R66, R49, 0x4, R78 ;  /* 0x0000000431427825 */ /* 0x000fe200078e024e */
[----:B------:R-:W-:Y:S01]  /*0cf0*/  LEA R57, R134, R59, 0x10 ;  /* 0x0000003b86397211 */ /* 0x000fe200078e80ff */
[----:B------:R0:W2:Y:S01]  /*0d00*/  @!P4 LDG.E.EL R45, desc[UR6][R60.64] ;  /* 0x000000063c2dc981 */ /* 0x0000a2000c2e1900 */
[----:B------:R-:W-:-:S02]  /*0d10*/  CS2R R48, SRZ ;  /* 0x0000000000307805 */ /* 0x000fc4000001ff00 */
[----:B------:R-:W-:Y:S02]  /*0d20*/  CS2R R50, SRZ ;  /* 0x0000000000327805 */ /* 0x000fe4000001ff00 */
[-C--:B------:R-:W-:Y:S01]  /*0d30*/  LEA R69, R126, R59.reuse, 0x10 ;  /* 0x0000003b7e457211 */ /* 0x080fe200078e80ff */
[----:B------:R0:W2:Y:S01]  /*0d40*/  @!P6 LDG.E.EL R47, desc[UR6][R66.64] ;  /* 0x00000006422fe981 */ /* 0x0000a2000c2e1900 */
[-C--:B------:R-:W-:Y:S01]  /*0d50*/  LEA R71, R120, R59.reuse, 0x10 ;  /* 0x0000003b78477211 */ /* 0x080fe200078e80ff */
[----:B-1----:R-:W-:Y:S01]  /*0d60*/  IMAD.WIDE R64, R55, 0x4, R78 ;  /* 0x0000000437407825 */ /* 0x002fe200078e024e */
[----:B------:R-:W-:-:S03]  /*0d70*/  LEA R73, R122, R59, 0x10 ;  /* 0x0000003b7a497211 */ /* 0x000fc600078e80ff */
[--C-:B0-----:R-:W-:Y:S01]  /*0d80*/  IMAD.WIDE R60, R53, 0x4, R78.reuse ;  /* 0x00000004353c7825 */ /* 0x101fe200078e024e */
[----:B------:R-:W-:Y:S01]  /*0d90*/  HFMA2.MMA R53, -RZ, RZ, 0, 0 ;  /* 0x00000000ff357435 */ /* 0x000fe200000001ff */
[----:B------:R-:W-:Y:S01]  /*0da0*/  MOV R52, RZ ;  /* 0x000000ff00347202 */ /* 0x000fe20000000f00 */
[----:B------:R-:W2:Y:S01]  /*0db0*/  @!P1 LDG.E.EL R49, desc[UR6][R64.64] ;  /* 0x0000000640319981 */ /* 0x000ea2000c2e1900 */
[----:B------:R-:W-:Y:S01]  /*0dc0*/  IMAD.WIDE R66, R57, 0x4, R78 ;  /* 0x0000000439427825 */ /* 0x000fe200078e024e */
[----:B------:R-:W-:Y:S02]  /*0dd0*/  CS2R R54, SRZ ;  /* 0x0000000000367805 */ /* 0x000fe4000001ff00 */
[-C--:B------:R-:W-:Y:S01]  /*0de0*/  LEA R75, R136, R63.reuse, 0x10 ;  /* 0x0000003f884b7211 */ /* 0x080fe200078e80ff */
[----:B------:R0:W2:Y:S01]  /*0df0*/  @!P2 LDG.E.EL R48, desc[UR6][R60.64] ;  /* 0x000000063c30a981 */ /* 0x0000a2000c2e1900 */
[----:B------:R-:W-:Y:S02]  /*0e00*/  IMAD R59, R124, 0x10000, R59 ;  /* 0x000100007c3b7824 */ /* 0x000fe400078e023b */
[--C-:B------:R-:W-:Y:S01]  /*0e10*/  IMAD.WIDE R68, R69, 0x4, R78.reuse ;  /* 0x0000000445447825 */ /* 0x100fe200078e024e */
[----:B------:R1:W2:Y:S03]  /*0e20*/  @!P0 LDG.E.EL R50, desc[UR6][R66.64] ;  /* 0x0000000642328981 */ /* 0x0002a6000c2e1900 */
[----:B------:R-:W-:Y:S01]  /*0e30*/  IMAD.WIDE R70, R71, 0x4, R78 ;  /* 0x0000000447467825 */ /* 0x000fe200078e024e */
[----:B------:R1:W2:Y:S01]  /*0e40*/  @!P3 LDG.E.EL R51, desc[UR6][R68.64] ;  /* 0x000000064433b981 */ /* 0x0002a2000c2e1900 */
[----:B0-----:R-:W-:-:S02]  /*0e50*/  LEA R61, R132, R63, 0x10 ;  /* 0x0000003f843d7211 */ /* 0x001fc400078e80ff */
[--C-:B------:R-:W-:Y:S01]  /*0e60*/  IMAD.WIDE R64, R73, 0x4, R78.reuse ;  /* 0x0000000449407825 */ /* 0x100fe200078e024e */
[----:B------:R0:W2:Y:S03]  /*0e70*/  @!P4 LDG.E.EL R52, desc[UR6][R70.64] ;  /* 0x000000064634c981 */ /* 0x0000a6000c2e1900 */
[--C-:B-1----:R-:W-:Y:S01]  /*0e80*/  IMAD.WIDE R66, R59, 0x4, R78.reuse ;  /* 0x000000043b427825 */ /* 0x102fe200078e024e */
[----:B------:R1:W2:Y:S01]  /*0e90*/  @!P5 LDG.E.EL R53, desc[UR6][R64.64] ;  /* 0x000000064035d981 */ /* 0x0002a2000c2e1900 */
[-C--:B------:R-:W-:Y:S02]  /*0ea0*/  LEA R77, R134, R63.reuse, 0x10 ;  /* 0x0000003f864d7211 */ /* 0x080fe400078e80ff */
[--C-:B------:R-:W-:Y:S01]  /*0eb0*/  IMAD.WIDE R68, R61, 0x4, R78.reuse ;  /* 0x000000043d447825 */ /* 0x100fe200078e024e */
[----:B------:R1:W2:Y:S03]  /*0ec0*/  @!P6 LDG.E.EL R54, desc[UR6][R66.64] ;  /* 0x000000064236e981 */ /* 0x0002a6000c2e1900 */
[----:B0-----:R-:W-:Y:S01]  /*0ed0*/  IMAD.WIDE R70, R75, 0x4, R78 ;  /* 0x000000044b467825 */ /* 0x001fe200078e024e */
[----:B------:R-:W-:-:S02]  /*0ee0*/  LEA R75, R126, R63, 0x10 ;  /* 0x0000003f7e4b7211 */ /* 0x000fc400078e80ff */
[----:B------:R-:W-:Y:S02]  /*0ef0*/  CS2R R56, SRZ ;  /* 0x0000000000387805 */ /* 0x000fe4000001ff00 */
[-C--:B-1----:R-:W-:Y:S01]  /*0f00*/  LEA R65, R120, R63.reuse, 0x10 ;  /* 0x0000003f78417211 */ /* 0x082fe200078e80ff */
[----:B------:R0:W2:Y:S01]  /*0f10*/  @!P2 LDG.E.EL R55, desc[UR6][R68.64] ;  /* 0x000000064437a981 */ /* 0x0000a2000c2e1900 */
[-C--:B------:R-:W-:Y:S01]  /*0f20*/  LEA R67, R122, R63.reuse, 0x10 ;  /* 0x0000003f7a437211 */ /* 0x080fe200078e80ff */
[----:B------:R-:W-:Y:S01]  /*0f30*/  IMAD R81, R126, 0x10000, R87 ;  /* 0x000100007e517824 */ /* 0x000fe200078e0257 */
[----:B------:R-:W-:Y:S02]  /*0f40*/  LEA R63, R124, R63, 0x10 ;  /* 0x0000003f7c3f7211 */ /* 0x000fe400078e80ff */
[-C--:B------:R-:W-:Y:S01]  /*0f50*/  LEA R83, R134, R87.reuse, 0x10 ;  /* 0x0000005786537211 */ /* 0x080fe200078e80ff */
[--C-:B------:R-:W-:Y:S01]  /*0f60*/  IMAD.WIDE R72, R77, 0x4, R78.reuse ;  /* 0x000000044d487825 */ /* 0x100fe200078e024e */
[----:B------:R-:W-:Y:S01]  /*0f70*/  LEA R85, R136, R87, 0x10 ;  /* 0x0000005788557211 */ /* 0x000fe200078e80ff */
[----:B------:R1:W2:Y:S02]  /*0f80*/  @!P1 LDG.E.EL R56, desc[UR6][R70.64] ;  /* 0x0000000646389981 */ /* 0x0002a4000c2e1900 */
[----:B0-----:R-:W-:Y:S01]  /*0f90*/  IMAD.WIDE R68, R75, 0x4, R78 ;  /* 0x000000044b447825 */ /* 0x001fe200078e024e */
[----:B------:R-:W-:-:S02]  /*0fa0*/  CS2R R58, SRZ ;  /* 0x00000000003a7805 */ /* 0x000fc4000001ff00 */
[----:B------:R-:W-:Y:S02]  /*0fb0*/  CS2R R60, SRZ ;  /* 0x00000000003c7805 */ /* 0x000fe4000001ff00 */
[-C--:B------:R-:W-:Y:S01]  /*0fc0*/  LEA R77, R132, R87.reuse, 0x10 ;  /* 0x00000057844d7211 */ /* 0x080fe200078e80ff */
[--C-:B------:R-:W-:Y:S01]  /*0fd0*/  IMAD.WIDE R74, R63, 0x4, R78.reuse ;  /* 0x000000043f4a7825 */ /* 0x100fe200078e024e */
[----:B------:R-:W-:Y:S01]  /*0fe0*/  HFMA2.MMA R63, -RZ, RZ, 0, 0 ;  /* 0x00000000ff3f7435 */ /* 0x000fe200000001ff */
[----:B------:R-:W-:Y:S01]  /*0ff0*/  MOV R62, RZ ;  /* 0x000000ff003e7202 */ /* 0x000fe20000000f00 */
[----:B------:R-:W2:Y:S01]  /*1000*/  @!P0 LDG.E.EL R57, desc[UR6][R72.64] ;  /* 0x0000000648398981 */ /* 0x000ea2000c2e1900 */
[--C-:B-1----:R-:W-:Y:S01]  /*1010*/  IMAD.WIDE R70, R65, 0x4, R78.reuse ;  /* 0x0000000441467825 */ /* 0x102fe200078e024e */
[----:B------:R-:W-:Y:S02]  /*1020*/  CS2R R64, SRZ ;  /* 0x0000000000407805 */ /* 0x000fe4000001ff00 */
[----:B------:R0:W2:Y:S01]  /*1030*/  @!P3 LDG.E.EL R58, desc[UR6][R68.64] ;  /* 0x00000006443ab981 */ /* 0x0000a2000c2e1900 */
[----:B------:R-:W-:Y:S01]  /*1040*/  IMAD.WIDE R82, R83, 0x4, R78 ;  /* 0x0000000453527825 */ /* 0x000fe200078e024e */
[----:B------:R-:W-:-:S02]  /*1050*/  LEA R89, R124, R87, 0x10 ;  /* 0x000000577c597211 */ /* 0x000fc400078e80ff */
[----:B------:R1:W2:Y:S01]  /*1060*/  @!P6 LDG.E.EL R61, desc[UR6][R74.64] ;  /* 0x000000064a3de981 */ /* 0x0002a2000c2e1900 */
[----:B------:R-:W-:-:S03]  /*1070*/  IMAD.WIDE R80, R81, 0x4, R78 ;  /* 0x0000000451507825 */ /* 0x000fc600078e024e */
[----:B------:R4:W2:Y:S01]  /*1080*/  @!P0 LDG.E.EL R64, desc[UR6][R82.64] ;  /* 0x0000000652408981 */ /* 0x0008a2000c2e1900 */
[--C-:B------:R-:W-:Y:S01]  /*1090*/  IMAD.WIDE R84, R85, 0x4, R78.reuse ;  /* 0x0000000455547825 */ /* 0x100fe200078e024e */
[-C--:B0-----:R-:W-:Y:S02]  /*10a0*/  LEA R69, R120, R87.reuse, 0x10 ;  /* 0x0000005778457211 */ /* 0x081fe400078e80ff */
[----:B------:R0:W2:Y:S01]  /*10b0*/  @!P3 LDG.E.EL R65, desc[UR6][R80.64] ;  /* 0x000000065041b981 */ /* 0x0000a2000c2e1900 */
[--C-:B------:R-:W-:Y:S01]  /*10c0*/  IMAD.WIDE R76, R77, 0x4, R78.reuse ;  /* 0x000000044d4c7825 */ /* 0x100fe200078e024e */
[----:B-1----:R-:W-:Y:S02]  /*10d0*/  LEA R75, R122, R87, 0x10 ;  /* 0x000000577a4b7211 */ /* 0x002fe400078e80ff */
[----:B------:R1:W2:Y:S01]  /*10e0*/  @!P1 LDG.E.EL R63, desc[UR6][R84.64] ;  /* 0x00000006543f9981 */ /* 0x0002a2000c2e1900 */
[----:B------:R-:W-:Y:S01]  /*10f0*/  IMAD.WIDE R72, R67, 0x4, R78 ;  /* 0x0000000443487825 */ /* 0x000fe200078e024e */
[----:B------:R-:W-:-:S02]  /*1100*/  LEA R87, R132, R91, 0x10 ;  /* 0x0000005b84577211 */ /* 0x000fc400078e80ff */
[-C--:B----4-:R-:W-:Y:S01]  /*1110*/  LEA R83, R134, R91.reuse, 0x10 ;  /* 0x0000005b86537211 */ /* 0x090fe200078e80ff */
[----:B------:R4:W2:Y:S01]  /*1120*/  @!P2 LDG.E.EL R62, desc[UR6][R76.64] ;  /* 0x000000064c3ea981 */ /* 0x0008a2000c2e1900 */
[-C--:B0-----:R-:W-:Y:S02]  /*1130*/  LEA R81, R126, R91.reuse, 0x10 ;  /* 0x0000005b7e517211 */ /* 0x081fe400078e80ff */
[----:B------:R-:W-:Y:S01]  /*1140*/  CS2R R66, SRZ ;  /* 0x0000000000427805 */ /* 0x000fe2000001ff00 */
[----:B------:R0:W2:Y:S01]  /*1150*/  @!P4 LDG.E.EL R59, desc[UR6][R70.64] ;  /* 0x00000006463bc981 */ /* 0x0000a2000c2e1900 */
[----:B-1----:R-:W-:Y:S01]  /*1160*/  LEA R85, R136, R91, 0x10 ;  /* 0x0000005b88557211 */ /* 0x002fe200078e80ff */
[--C-:B------:R-:W-:Y:S02]  /*1170*/  IMAD.WIDE R74, R75, 0x4, R78.reuse ;  /* 0x000000044b4a7825 */ /* 0x100fe400078e024e */
[----:B------:R1:W2:Y:S02]  /*1180*/  @!P5 LDG.E.EL R60, desc[UR6][R72.64] ;  /* 0x00000006483cd981 */ /* 0x0002a4000c2e1900 */
[----:B----4-:R-:W-:Y:S01]  /*1190*/  IMAD.WIDE R76, R69, 0x4, R78 ;  /* 0x00000004454c7825 */ /* 0x010fe200078e024e */
[----:B------:R-:W-:-:S02]  /*11a0*/  CS2R R68, SRZ ;  /* 0x0000000000447805 */ /* 0x000fc4000001ff00 */
[-C--:B------:R-:W-:Y:S01]  /*11b0*/  LEA R93, R120, R91.reuse, 0x10 ;  /* 0x0000005b785d7211 */ /* 0x080fe200078e80ff */
[----:B------:R4:W2:Y:S01]  /*11c0*/  @!P5 LDG.E.EL R67, desc[UR6][R74.64] ;  /* 0x000000064a43d981 */ /* 0x0008a2000c2e1900 */
[----:B0-----:R-:W-:Y:S01]  /*11d0*/  CS2R R70, SRZ ;  /* 0x0000000000467805 */ /* 0x001fe2000001ff00 */
[--C-:B------:R-:W-:Y:S01]  /*11e0*/  IMAD.WIDE R86, R87, 0x4, R78.reuse ;  /* 0x0000000457567825 */ /* 0x100fe200078e024e */
[----:B------:R-:W-:Y:S01]  /*11f0*/  LEA R97, R122, R91, 0x10 ;  /* 0x0000005b7a617211 */ /* 0x000fe200078e80ff */
[----:B------:R0:W2:Y:S01]  /*1200*/  @!P4 LDG.E.EL R66, desc[UR6][R76.64] ;  /* 0x000000064c42c981 */ /* 0x0000a2000c2e1900 */
[----:B-1----:R-:W-:Y:S01]  /*1210*/  CS2R R72, SRZ ;  /* 0x0000000000487805 */ /* 0x002fe2000001ff00 */
[--C-:B------:R-:W-:Y:S01]  /*1220*/  IMAD.WIDE R82, R83, 0x4, R78.reuse ;  /* 0x0000000453527825 */ /* 0x100fe200078e024e */
[-C--:B------:R-:W-:Y:S01]  /*1230*/  LEA R99, R132, R95.reuse, 0x10 ;  /* 0x0000005f84637211 */ /* 0x080fe200078e80ff */
[----:B------:R1:W2:Y:S01]  /*1240*/  @!P2 LDG.E.EL R69, desc[UR6][R86.64] ;  /* 0x000000065645a981 */ /* 0x0002a2000c2e1900 */
[----:B------:R-:W-:Y:S01]  /*1250*/  LEA R101, R136, R95, 0x10 ;  /* 0x0000005f88657211 */ /* 0x000fe200078e80ff */
[--C-:B------:R-:W-:Y:S01]  /*1260*/  IMAD.WIDE R80, R81, 0x4, R78.reuse ;  /* 0x0000000451507825 */ /* 0x100fe200078e024e */
[----:B------:R-:W-:Y:S01]  /*1270*/  LEA R91, R124, R91, 0x10 ;  /* 0x0000005b7c5b7211 */ /* 0x000fe200078e80ff */
[----:B------:R0:W2:Y:S02]  /*1280*/  @!P0 LDG.E.EL R71, desc[UR6][R82.64] ;  /* 0x0000000652478981 */ /* 0x0000a4000c2e1900 */
[----:B------:R-:W-:-:S04]  /*1290*/  IMAD.WIDE R88, R89, 0x4, R78 ;  /* 0x0000000459587825 */ /* 0x000fc800078e024e */
[--C-:B------:R-:W-:Y:S01]  /*12a0*/  IMAD.WIDE R84, R85, 0x4, R78.reuse ;  /* 0x0000000455547825 */ /* 0x100fe200078e024e */
[----:B------:R3:W5:Y:S01]  /*12b0*/  @!P3 LDG.E.EL R72, desc[UR6][R80.64] ;  /* 0x000000065048b981 */ /* 0x000762000c2e1900 */
[----:B----4-:R-:W-:Y:S02]  /*12c0*/  CS2R R74, SRZ ;  /* 0x00000000004a7805 */ /* 0x010fe4000001ff00 */
[----:B0-----:R-:W-:Y:S01]  /*12d0*/  CS2R R76, SRZ ;  /* 0x00000000004c7805 */ /* 0x001fe2000001ff00 */
[--C-:B-1----:R-:W-:Y:S01]  /*12e0*/  IMAD.WIDE R86, R97, 0x4, R78.reuse ;  /* 0x0000000461567825 */ /* 0x102fe200078e024e */
[----:B------:R0:W4:Y:S01]  /*12f0*/  @!P6 LDG.E.EL R68, desc[UR6][R88.64] ;  /* 0x000000065844e981 */ /* 0x000122000c2e1900 */
[-C--:B------:R-:W-:Y:S02]  /*1300*/  LEA R97, R134, R95.reuse, 0x10 ;  /* 0x0000005f86617211 */ /* 0x080fe400078e80ff */
[----:B------:R-:W-:Y:S01]  /*1310*/  IMAD.WIDE R82, R99, 0x4, R78 ;  /* 0x0000000463527825 */ /* 0x000fe200078e024e */
[----:B------:R1:W4:Y:S01]  /*1320*/  @!P1 LDG.E.EL R70, desc[UR6][R84.64] ;  /* 0x0000000654469981 */ /* 0x000322000c2e1900 */
[----:B------:R-:W-:-:S02]  /*1330*/  LEA R99, R126, R95, 0x10 ;  /* 0x0000005f7e637211 */ /* 0x000fc400078e80ff */
[--C-:B---3--:R-:W-:Y:S01]  /*1340*/  IMAD.WIDE R80, R101, 0x4, R78.reuse ;  /* 0x0000000465507825 */ /* 0x108fe200078e024e */
[-C--:B------:R-:W-:Y:S01]  /*1350*/  LEA R101, R120, R95.reuse, 0x10 ;  /* 0x0000005f78657211 */ /* 0x080fe200078e80ff */
[----:B------:R3:W4:Y:S01]  /*1360*/  @!P5 LDG.E.EL R74, desc[UR6][R86.64] ;  /* 0x00000006564ad981 */ /* 0x000722000c2e1900 */
[-C--:B------:R-:W-:Y:S01]  /*1370*/  LEA R103, R122, R95.reuse, 0x10 ;  /* 0x0000005f7a677211 */ /* 0x080fe200078e80ff */
[--C-:B0-----:R-:W-:Y:S01]  /*1380*/  IMAD.WIDE R88, R93, 0x4, R78.reuse ;  /* 0x000000045d587825 */ /* 0x101fe200078e024e */
[----:B------:R-:W-:Y:S01]  /*1390*/  LEA R95, R124, R95, 0x10 ;  /* 0x0000005f7c5f7211 */ /* 0x000fe200078e80ff */
[----:B------:R0:W4:Y:S02]  /*13a0*/  @!P2 LDG.E.EL R76, desc[UR6][R82.64] ;  /* 0x00000006524ca981 */ /* 0x000124000c2e1900 */
[----:B-1----:R-:W-:Y:S01]  /*13b0*/  IMAD.WIDE R84, R91, 0x4, R78 ;  /* 0x000000045b547825 */ /* 0x002fe200078e024e */
[----:B------:R-:W-:Y:S01]  /*13c0*/  CS2R R90, SRZ ;  /* 0x00000000005a7805 */ /* 0x000fe2000001ff00 */
[----:B------:R1:W4:Y:S01]  /*13d0*/  @!P4 LDG.E.EL R73, desc[UR6][R88.64] ;  /* 0x000000065849c981 */ /* 0x000322000c2e1900 */
[----:B------:R-:W-:Y:S01]  /*13e0*/  CS2R R92, SRZ ;  /* 0x00000000005c7805 */ /* 0x000fe2000001ff00 */
[----:B------:R-:W-:-:S02]  /*13f0*/  IMAD.MOV.U32 R94, RZ, RZ, RZ ;  /* 0x000000ffff5e7224 */ /* 0x000fc400078e00ff */
[----:B------:R1:W4:Y:S01]  /*1400*/  @!P6 LDG.E.EL R75, desc[UR6][R84.64] ;  /* 0x00000006544be981 */ /* 0x000322000c2e1900 */
[--C-:B---3--:R-:W-:Y:S01]  /*1410*/  IMAD.WIDE R86, R99, 0x4, R78.reuse ;  /* 0x0000000463567825 */ /* 0x108fe200078e024e */
[-C--:B------:R-:W-:Y:S02]  /*1420*/  LEA R107, R134, R105.reuse, 0x10 ;  /* 0x00000069866b7211 */ /* 0x080fe400078e80ff */
[----:B------:R3:W4:Y:S01]  /*1430*/  @!P1 LDG.E.EL R77, desc[UR6][R80.64] ;  /* 0x00000006504d9981 */ /* 0x000722000c2e1900 */
[--C-:B0-----:R-:W-:Y:S01]  /*1440*/  IMAD.WIDE R82, R103, 0x4, R78.reuse ;  /* 0x0000000467527825 */ /* 0x101fe200078e024e */
[-C--:B------:R-:W-:Y:S02]  /*1450*/  LEA R103, R136, R105.reuse, 0x10 ;  /* 0x0000006988677211 */ /* 0x080fe400078e80ff */
[-C--:B------:R-:W-:Y:S01]  /*1460*/  LEA R109, R126, R105.reuse, 0x10 ;  /* 0x000000697e6d7211 */ /* 0x080fe200078e80ff */
[--C-:B-1----:R-:W-:Y:S01]  /*1470*/  IMAD.WIDE R88, R97, 0x4, R78.reuse ;  /* 0x0000000461587825 */ /* 0x102fe200078e024e */
[-C--:B------:R-:W-:Y:S01]  /*1480*/  LEA R113, R120, R105.reuse, 0x10 ;  /* 0x0000006978717211 */ /* 0x080fe200078e80ff */
[----:B------:R0:W4:Y:S02]  /*1490*/  @!P3 LDG.E.EL R91, desc[UR6][R86.64] ;  /* 0x00000006565bb981 */ /* 0x000124000c2e1900 */
[--C-:B------:R-:W-:Y:S01]  /*14a0*/  IMAD.WIDE R84, R101, 0x4, R78.reuse ;  /* 0x0000000465547825 */ /* 0x100fe200078e024e */
[----:B------:R-:W-:Y:S01]  /*14b0*/  LEA R101, R132, R105, 0x10 ;  /* 0x0000006984657211 */ /* 0x000fe200078e80ff */
[----:B------:R1:W4:Y:S02]  /*14c0*/  @!P0 LDG.E.EL R90, desc[UR6][R88.64] ;  /* 0x00000006585a8981 */ /* 0x000324000c2e1900 */
[----:B---3--:R-:W-:Y:S01]  /*14d0*/  IMAD.WIDE R80, R95, 0x4, R78 ;  /* 0x000000045f507825 */ /* 0x008fe200078e024e */
[----:B------:R-:W-:Y:S01]  /*14e0*/  MOV R95, RZ ;  /* 0x000000ff005f7202 */ /* 0x000fe20000000f00 */
[----:B------:R3:W4:Y:S01]  /*14f0*/  @!P4 LDG.E.EL R92, desc[UR6][R84.64] ;  /* 0x00000006545cc981 */ /* 0x000722000c2e1900 */
[----:B------:R-:W-:-:S02]  /*1500*/  CS2R R96, SRZ ;  /* 0x0000000000607805 */ /* 0x000fc4000001ff00 */
[----:B------:R-:W-:Y:S01]  /*1510*/  CS2R R98, SRZ ;  /* 0x0000000000627805 */ /* 0x000fe2000001ff00 */
[--C-:B0-----:R-:W-:Y:S01]  /*1520*/  IMAD.WIDE R86, R103, 0x4, R78.reuse ;  /* 0x0000000467567825 */ /* 0x101fe200078e024e */
[----:B------:R0:W4:Y:S01]  /*1530*/  @!P5 LDG.E.EL R93, desc[UR6][R82.64] ;  /* 0x00000006525dd981 */ /* 0x000122000c2e1900 */
[----:B------:R-:W-:Y:S02]  /*1540*/  LEA R115, R134, R111, 0x10 ;  /* 0x0000006f86737211 */ /* 0x000fe400078e80ff */
[--C-:B-1----:R-:W-:Y:S01]  /*1550*/  IMAD.WIDE R88, R101, 0x4, R78.reuse ;  /* 0x0000000465587825 */ /* 0x102fe200078e024e */
[----:B------:R1:W4:Y:S03]  /*1560*/  @!P6 LDG.E.EL R94, desc[UR6][R80.64] ;  /* 0x00000006505ee981 */ /* 0x000326000c2e1900 */
[--C-:B---3--:R-:W-:Y:S01]  /*1570*/  IMAD.WIDE R84, R107, 0x4, R78.reuse ;  /* 0x000000046b547825 */ /* 0x108fe200078e024e */
[----:B------:R-:W-:Y:S01]  /*1580*/  LEA R107, R122, R105, 0x10 ;  /* 0x000000697a6b7211 */ /* 0x000fe200078e80ff */
[----:B------:R3:W4:Y:S02]  /*1590*/  @!P2 LDG.E.EL R95, desc[UR6][R88.64] ;  /* 0x00000006585fa981 */ /* 0x000724000c2e1900 */
[--C-:B0-----:R-:W-:Y:S01]  /*15a0*/  IMAD.WIDE R82, R109, 0x4, R78.reuse ;  /* 0x000000046d527825 */ /* 0x101fe200078e024e */
[-C--:B------:R-:W-:Y:S01]  /*15b0*/  LEA R109, R132, R111.reuse, 0x10 ;  /* 0x0000006f846d7211 */ /* 0x080fe200078e80ff */
[----:B------:R0:W4:Y:S02]  /*15c0*/  @!P1 LDG.E.EL R96, desc[UR6][R86.64] ;  /* 0x0000000656609981 */ /* 0x000124000c2e1900 */
[----:B-1----:R-:W-:Y:S01]  /*15d0*/  IMAD.WIDE R80, R113, 0x4, R78 ;  /* 0x0000000471507825 */ /* 0x002fe200078e024e */
[-C--:B------:R-:W-:Y:S01]  /*15e0*/  LEA R113, R136, R111.reuse, 0x10 ;  /* 0x0000006f88717211 */ /* 0x080fe200078e80ff */
[----:B------:R1:W4:Y:S02]  /*15f0*/  @!P0 LDG.E.EL R97, desc[UR6][R84.64] ;  /* 0x0000000654618981 */ /* 0x000324000c2e1900 */
[----:B------:R-:W-:Y:S01]  /*1600*/  IMAD R105, R124, 0x10000, R105 ;  /* 0x000100007c697824 */ /* 0x000fe200078e0269 */
[----:B------:R-:W-:Y:S01]  /*1610*/  CS2R R100, SRZ ;  /* 0x0000000000647805 */ /* 0x000fe2000001ff00 */
[----:B------:R1:W4:Y:S01]  /*1620*/  @!P3 LDG.E.EL R98, desc[UR6][R82.64] ;  /* 0x000000065262b981 */ /* 0x000322000c2e1900 */
[----:B------:R-:W-:Y:S01]  /*1630*/  CS2R R102, SRZ ;  /* 0x0000000000667805 */ /* 0x000fe2000001ff00 */
[----:B------:R-:W-:Y:S01]  /*1640*/  HFMA2.MMA R104, -RZ, RZ, 0, 0 ;  /* 0x00000000ff687435 */ /* 0x000fe200000001ff */
[----:B---3--:R-:W-:Y:S01]  /*1650*/  IMAD.WIDE R88, R107, 0x4, R78 ;  /* 0x000000046b587825 */ /* 0x008fe200078e024e */
[----:B------:R3:W4:Y:S01]  /*1660*/  @!P4 LDG.E.EL R99, desc[UR6][R80.64] ;  /* 0x000000065063c981 */ /* 0x000722000c2e1900 */
[----:B------:R-:W-:-:S02]  /*1670*/  LEA R117, R122, R111, 0x10 ;  /* 0x0000006f7a757211 */ /* 0x000fc400078e80ff */
[--C-:B0-----:R-:W-:Y:S01]  /*1680*/  IMAD.WIDE R86, R105, 0x4, R78.reuse ;  /* 0x0000000469567825 */ /* 0x101fe200078e024e */
[----:B------:R0:W4:Y:S03]  /*1690*/  @!P5 LDG.E.EL R100, desc[UR6][R88.64] ;  /* 0x000000065864d981 */ /* 0x000126000c2e1900 */
[--C-:B-1----:R-:W-:Y:S01]  /*16a0*/  IMAD.WIDE R84, R109, 0x4, R78.reuse ;  /* 0x000000046d547825 */ /* 0x102fe200078e024e */
[----:B------:R1:W4:Y:S03]  /*16b0*/  @!P6 LDG.E.EL R101, desc[UR6][R86.64] ;  /* 0x000000065665e981 */ /* 0x000326000c2e1900 */
[--C-:B------:R-:W-:Y:S01]  /*16c0*/  IMAD.WIDE R82, R113, 0x4, R78.reuse ;  /* 0x0000000471527825 */ /* 0x100fe200078e024e */
[-C--:B------:R-:W-:Y:S01]  /*16d0*/  LEA R113, R126, R111.reuse, 0x10 ;  /* 0x0000006f7e717211 */ /* 0x080fe200078e80ff */
[----:B------:R1:W4:Y:S02]  /*16e0*/  @!P2 LDG.E.EL R102, desc[UR6][R84.64] ;  /* 0x000000065466a981 */ /* 0x000324000c2e1900 */
[----:B---3--:R-:W-:Y:S01]  /*16f0*/  IMAD.WIDE R80, R115, 0x4, R78 ;  /* 0x0000000473507825 */ /* 0x008fe200078e024e */
[----:B------:R-:W-:-:S02]  /*1700*/  LEA R115, R120, R111, 0x10 ;  /* 0x0000006f78737211 */ /* 0x000fc400078e80ff */
[----:B------:R-:W-:Y:S02]  /*1710*/  CS2R R106, SRZ ;  /* 0x00000000006a7805 */ /* 0x000fe4000001ff00 */
[----:B------:R-:W-:Y:S01]  /*1720*/  MOV R105, RZ ;  /* 0x000000ff00697202 */ /* 0x000fe20000000f00 */
[--C-:B0-----:R-:W-:Y:S01]  /*1730*/  IMAD.WIDE R88, R113, 0x4, R78.reuse ;  /* 0x0000000471587825 */ /* 0x101fe200078e024e */
[----:B------:R-:W-:Y:S01]  /*1740*/  LEA R111, R124, R111, 0x10 ;  /* 0x0000006f7c6f7211 */ /* 0x000fe200078e80ff */
[----:B------:R0:W3:Y:S01]  /*1750*/  @!P1 LDG.E.EL R103, desc[UR6][R82.64] ;  /* 0x0000000652679981 */ /* 0x0000e2000c2e1900 */
[-C--:B------:R-:W-:Y:S01]  /*1760*/  LEA R119, R132, R131.reuse, 0x10 ;  /* 0x0000008384777211 */ /* 0x080fe200078e80ff */
[--C-:B-1----:R-:W-:Y:S01]  /*1770*/  IMAD.WIDE R86, R115, 0x4, R78.reuse ;  /* 0x0000000473567825 */ /* 0x102fe200078e024e */
[-C--:B------:R-:W-:Y:S01]  /*1780*/  LEA R115, R136, R131.reuse, 0x10 ;  /* 0x0000008388737211 */ /* 0x080fe200078e80ff */
[----:B------:R1:W3:Y:S02]  /*1790*/  @!P0 LDG.E.EL R104, desc[UR6][R80.64] ;  /* 0x0000000650688981 */ /* 0x0002e4000c2e1900 */
[----:B------:R-:W-:Y:S01]  /*17a0*/  IMAD.WIDE R84, R117, 0x4, R78 ;  /* 0x0000000475547825 */ /* 0x000fe200078e024e */
[----:B------:R-:W-:-:S02]  /*17b0*/  LEA R117, R134, R131, 0x10 ;  /* 0x0000008386757211 */ /* 0x000fc400078e80ff */
[----:B------:R-:W-:Y:S01]  /*17c0*/  CS2R R108, SRZ ;  /* 0x00000000006c7805 */ /* 0x000fe2000001ff00 */
[----:B------:R1:W3:Y:S01]  /*17d0*/  @!P3 LDG.E.EL R105, desc[UR6][R88.64] ;  /* 0x000000065869b981 */ /* 0x0002e2000c2e1900 */
[--C-:B0-----:R-:W-:Y:S01]  /*17e0*/  IMAD.WIDE R82, R111, 0x4, R78.reuse ;  /* 0x000000046f527825 */ /* 0x101fe200078e024e */
[----:B------:R-:W-:Y:S02]  /*17f0*/  CS2R R110, SRZ ;  /* 0x00000000006e7805 */ /* 0x000fe4000001ff00 */
[----:B------:R0:W3:Y:S01]  /*1800*/  @!P4 LDG.E.EL R106, desc[UR6][R86.64] ;  /* 0x00000006566ac981 */ /* 0x0000e2000c2e1900 */
[----:B-1----:R-:W-:Y:S01]  /*1810*/  IMAD.WIDE R80, R119, 0x4, R78 ;  /* 0x0000000477507825 */ /* 0x002fe200078e024e */
[-C--:B------:R-:W-:Y:S01]  /*1820*/  LEA R119, R126, R131.reuse, 0x10 ;  /* 0x000000837e777211 */ /* 0x080fe200078e80ff */
[----:B------:R-:W-:Y:S01]  /*1830*/  HFMA2.MMA R114, -RZ, RZ, 0, 0 ;  /* 0x00000000ff727435 */ /* 0x000fe200000001ff */
[----:B------:R-:W-:Y:S01]  /*1840*/  LEA R127, R122, R131, 0x10 ;  /* 0x000000837a7f7211 */ /* 0x000fe200078e80ff */
[----:B------:R-:W-:Y:S01]  /*1850*/  IMAD R125, R120, 0x10000, R131 ;  /* 0x00010000787d7824 */ /* 0x000fe200078e0283 */
[----:B------:R1:W3:Y:S01]  /*1860*/  @!P5 LDG.E.EL R107, desc[UR6][R84.64] ;  /* 0x00000006546bd981 */ /* 0x0002e2000c2e1900 */
[----:B------:R-:W-:Y:S01]  /*1870*/  IMAD.WIDE R88, R115, 0x4, R78 ;  /* 0x0000000473587825 */ /* 0x000fe200078e024e */
[----:B------:R-:W-:-:S02]  /*1880*/  CS2R R112, SRZ ;  /* 0x0000000000707805 */ /* 0x000fc4000001ff00 */
[----:B------:R1:W3:Y:S01]  /*1890*/  @!P6 LDG.E.EL R108, desc[UR6][R82.64] ;  /* 0x00000006526ce981 */ /* 0x0002e2000c2e1900 */
[--C-:B0-----:R-:W-:Y:S01]  /*18a0*/  IMAD.WIDE R86, R117, 0x4, R78.reuse ;  /* 0x0000000475567825 */ /* 0x101fe200078e024e */
[----:B------:R-:W-:Y:S02]  /*18b0*/  LEA R129, R132, R123, 0x10 ;  /* 0x0000007b84817211 */ /* 0x000fe400078e80ff */
[----:B------:R0:W3:Y:S01]  /*18c0*/  @!P2 LDG.E.EL R109, desc[UR6][R80.64] ;  /* 0x00000006506da981 */ /* 0x0000e2000c2e1900 */
[----:B-1----:R-:W-:-:S03]  /*18d0*/  IMAD.WIDE R84, R119, 0x4, R78 ;  /* 0x0000000477547825 */ /* 0x002fc600078e024e */
[----:B------:R1:W3:Y:S01]  /*18e0*/  @!P1 LDG.E.EL R110, desc[UR6][R88.64] ;  /* 0x00000006586e9981 */ /* 0x0002e2000c2e1900 */
[----:B------:R-:W-:-:S03]  /*18f0*/  IMAD.WIDE R82, R125, 0x4, R78 ;  /* 0x000000047d527825 */ /* 0x000fc600078e024e */
[----:B------:R1:W3:Y:S01]  /*1900*/  @!P0 LDG.E.EL R111, desc[UR6][R86.64] ;  /* 0x00000006566f8981 */ /* 0x0002e2000c2e1900 */
[----:B0-----:R-:W-:Y:S01]  /*1910*/  IMAD.WIDE R80, R127, 0x4, R78 ;  /* 0x000000047f507825 */ /* 0x001fe200078e024e */
[C---:B------:R-:W-:Y:S02]  /*1920*/  LEA R127, R136.reuse, R139, 0x10 ;  /* 0x0000008b887f7211 */ /* 0x040fe400078e80ff */
[----:B------:R0:W3:Y:S01]  /*1930*/  @!P3 LDG.E.EL R112, desc[UR6][R84.64] ;  /* 0x000000065470b981 */ /* 0x0000e2000c2e1900 */
[-C--:B-1----:R-:W-:Y:S02]  /*1940*/  LEA R89, R136, R141.reuse, 0x10 ;  /* 0x0000008d88597211 */ /* 0x082fe400078e80ff */
[C---:B------:R-:W-:Y:S01]  /*1950*/  LEA R125, R132.reuse, R141, 0x10 ;  /* 0x0000008d847d7211 */ /* 0x040fe200078e80ff */
[----:B------:R1:W3:Y:S01]  /*1960*/  @!P4 LDG.E.EL R113, desc[UR6][R82.64] ;  /* 0x000000065271c981 */ /* 0x0002e2000c2e1900 */
[----:B------:R-:W-:Y:S02]  /*1970*/  LEA R87, R132, R139, 0x10 ;  /* 0x0000008b84577211 */ /* 0x000fe400078e80ff */
[----:B------:R-:W-:-:S02]  /*1980*/  CS2R R118, SRZ ;  /* 0x0000000000767805 */ /* 0x000fc4000001ff00 */
[----:B------:R-:W-:Y:S01]  /*1990*/  CS2R R116, SRZ ;  /* 0x0000000000747805 */ /* 0x000fe2000001ff00 */
[----:B------:R1:W3:Y:S01]  /*19a0*/  @!P5 LDG.E.EL R114, desc[UR6][R80.64] ;  /* 0x000000065072d981 */ /* 0x0002e2000c2e1900 */
[----:B0-----:R-:W-:Y:S01]  /*19b0*/  IMAD.WIDE R84, R87, 0x4, R78 ;  /* 0x0000000457547825 */ /* 0x001fe200078e024e */
[----:B------:R-:W-:-:S03]  /*19c0*/  MOV R115, RZ ;  /* 0x000000ff00737202 */ /* 0x000fc60000000f00 */
[--C-:B-1----:R-:W-:Y:S01]  /*19d0*/  IMAD.WIDE R82, R89, 0x4, R78.reuse ;  /* 0x0000000459527825 */ /* 0x102fe200078e024e */
[----:B------:R-:W-:Y:S01]  /*19e0*/  LEA R143, R134, R123, 0x10 ;  /* 0x0000007b868f7211 */ /* 0x000fe200078e80ff */
[----:B------:R-:W3:Y:S02]  /*19f0*/  @!P2 LDG.E.EL R117, desc[UR6][R84.64] ;  /* 0x000000065475a981 */ /* 0x000ee4000c2e1900 */
[--C-:B------:R-:W-:Y:S01]  /*1a00*/  IMAD.WIDE R86, R127, 0x4, R78.reuse ;  /* 0x000000047f567825 */ /* 0x100fe200078e024e */
[----:B------:R-:W-:Y:S01]  /*1a10*/  HFMA2.MMA R127, -RZ, RZ, 0, 0 ;  /* 0x00000000ff7f7435 */ /* 0x000fe200000001ff */
[----:B------:R-:W-:Y:S01]  /*1a20*/  LEA R131, R124, R131, 0x10 ;  /* 0x000000837c837211 */ /* 0x000fe200078e80ff */
[----:B------:R0:W3:Y:S01]  /*1a30*/  @!P1 LDG.E.EL R116, desc[UR6][R82.64] ;  /* 0x0000000652749981 */ /* 0x0000e2000c2e1900 */
[----:B------:R-:W-:Y:S01]  /*1a40*/  IMAD.WIDE R88, R129, 0x4, R78 ;  /* 0x0000000481587825 */ /* 0x000fe200078e024e */
[----:B------:R-:W-:-:S03]  /*1a50*/  LEA R137, R136, R123, 0x10 ;  /* 0x0000007b88897211 */ /* 0x000fc600078e80ff */
[----:B------:R-:W-:Y:S01]  /*1a60*/  IMAD.WIDE R80, R125, 0x4, R78 ;  /* 0x000000047d507825 */ /* 0x000fe200078e024e */
[----:B------:R-:W-:Y:S01]  /*1a70*/  HFMA2.MMA R125, -RZ, RZ, 0, 0 ;  /* 0x00000000ff7d7435 */ /* 0x000fe200000001ff */
[CC--:B------:R-:W-:Y:S01]  /*1a80*/  LEA R133, R134.reuse, R141.reuse, 0x10 ;  /* 0x0000008d86857211 */ /* 0x0c0fe200078e80ff */
[----:B------:R1:W3:Y:S01]  /*1a90*/  @!P2 LDG.E.EL R119, desc[UR6][R88.64] ;  /* 0x000000065877a981 */ /* 0x0002e2000c2e1900 */
[----:B------:R-:W-:Y:S01]  /*1aa0*/  IMAD R135, R134, 0x10000, R139 ;  /* 0x0001000086877824 */ /* 0x000fe200078e028b */
[----:B------:R-:W-:Y:S02]  /*1ab0*/  CS2R R128, SRZ ;  /* 0x0000000000807805 */ /* 0x000fe4000001ff00 */
[----:B------:R-:W-:Y:S01]  /*1ac0*/  MOV R130, RZ ;  /* 0x000000ff00827202 */ /* 0x000fe20000000f00 */
[----:B------:R1:W3:Y:S01]  /*1ad0*/  @!P1 LDG.E.EL R118, desc[UR6][R86.64] ;  /* 0x0000000656769981 */ /* 0x0002e2000c2e1900 */
[--C-:B0-----:R-:W-:Y:S01]  /*1ae0*/  IMAD.WIDE R82, R131, 0x4, R78.reuse ;  /* 0x0000000483527825 */ /* 0x101fe200078e024e */
[-C--:B------:R-:W-:Y:S01]  /*1af0*/  LEA R145, R120, R141.reuse, 0x10 ;  /* 0x0000008d78917211 */ /* 0x080fe200078e80ff */
[----:B------:R-:W-:Y:S01]  /*1b00*/  HFMA2.MMA R131, -RZ, RZ, 0, 0 ;  /* 0x00000000ff837435 */ /* 0x000fe200000001ff */
[----:B------:R0:W3:Y:S01]  /*1b10*/  @!P2 LDG.E.EL R115, desc[UR6][R80.64] ;  /* 0x000000065073a981 */ /* 0x0000e2000c2e1900 */
[----:B------:R-:W-:Y:S01]  /*1b20*/  IMAD.WIDE R84, R137, 0x4, R78 ;  /* 0x0000000489547825 */ /* 0x000fe200078e024e */
[----:B------:R-:W-:-:S02]  /*1b30*/  LEA R147, R122, R141, 0x10 ;  /* 0x0000008d7a937211 */ /* 0x000fc400078e80ff */
[C---:B------:R-:W-:Y:S01]  /*1b40*/  LEA R149, R126.reuse, R139, 0x10 ;  /* 0x0000008b7e957211 */ /* 0x040fe200078e80ff */
[--C-:B-1----:R-:W-:Y:S01]  /*1b50*/  IMAD.WIDE R88, R143, 0x4, R78.reuse ;  /* 0x000000048f587825 */ /* 0x102fe200078e024e */
[-C--:B------:R-:W-:Y:S01]  /*1b60*/  LEA R143, R126, R141.reuse, 0x10 ;  /* 0x0000008d7e8f7211 */ /* 0x080fe200078e80ff */
[----:B------:R-:W-:Y:S01]  /*1b70*/  HFMA2.MMA R137, -RZ, RZ, 0, 0 ;  /* 0x00000000ff897435 */ /* 0x000fe200000001ff */
[----:B------:R-:W-:Y:S01]  /*1b80*/  LEA R141, R124, R141, 0x10 ;  /* 0x0000008d7c8d7211 */ /* 0x000fe200078e80ff */
[--C-:B------:R-:W-:Y:S01]  /*1b90*/  IMAD.WIDE R86, R135, 0x4, R78.reuse ;  /* 0x0000000487567825 */ /* 0x100fe200078e024e */
[----:B------:R1:W3:Y:S03]  /*1ba0*/  @!P0 LDG.E.EL R127, desc[UR6][R88.64] ;  /* 0x00000006587f8981 */ /* 0x0002e6000c2e1900 */
[----:B0-----:R-:W-:Y:S01]  /*1bb0*/  IMAD.WIDE R80, R133, 0x4, R78 ;  /* 0x0000000485507825 */ /* 0x001fe200078e024e */
[----:B------:R-:W-:Y:S01]  /*1bc0*/  MOV R135, RZ ;  /* 0x000000ff00877202 */ /* 0x000fe20000000f00 */
[----:B------:R0:W3:Y:S01]  /*1bd0*/  @!P6 LDG.E.EL R125, desc[UR6][R82.64] ;  /* 0x00000006527de981 */ /* 0x0000e2000c2e1900 */
[----:B------:R-:W-:-:S02]  /*1be0*/  MOV R138, RZ ;  /* 0x000000ff008a7202 */ /* 0x000fc40000000f00 */
[----:B------:R-:W-:Y:S01]  /*1bf0*/  MOV R133, RZ ;  /* 0x000000ff00857202 */ /* 0x000fe20000000f00 */
[----:B------:R0:W3:Y:S01]  /*1c00*/  @!P1 LDG.E.EL R129, desc[UR6][R84.64] ;  /* 0x0000000654819981 */ /* 0x0000e2000c2e1900 */
[--C-:B-1----:R-:W-:Y:S01]  /*1c10*/  IMAD.WIDE R88, R149, 0x4, R78.reuse ;  /* 0x0000000495587825 */ /* 0x102fe200078e024e */
[-C--:B------:R-:W-:Y:S02]  /*1c20*/  LEA R151, R120, R123.reuse, 0x10 ;  /* 0x0000007b78977211 */ /* 0x080fe400078e80ff */
[----:B------:R1:W3:Y:S01]  /*1c30*/  @!P0 LDG.E.EL R128, desc[UR6][R86.64] ;  /* 0x0000000656808981 */ /* 0x0002e2000c2e1900 */
[----:B------:R-:W-:Y:S01]  /*1c40*/  LEA R149, R126, R123, 0x10 ;  /* 0x0000007b7e957211 */ /* 0x000fe200078e80ff */
[--C-:B0-----:R-:W-:Y:S01]  /*1c50*/  IMAD.WIDE R82, R145, 0x4, R78.reuse ;  /* 0x0000000491527825 */ /* 0x101fe200078e024e */
[----:B------:R-:W-:Y:S01]  /*1c60*/  LEA R145, R120, R139, 0x10 ;  /* 0x0000008b78917211 */ /* 0x000fe200078e80ff */
[----:B------:R0:W3:Y:S02]  /*1c70*/  @!P0 LDG.E.EL R130, desc[UR6][R80.64] ;  /* 0x0000000650828981 */ /* 0x0000e4000c2e1900 */
[--C-:B------:R-:W-:Y:S01]  /*1c80*/  IMAD.WIDE R84, R147, 0x4, R78.reuse ;  /* 0x0000000493547825 */ /* 0x100fe200078e024e */
[----:B------:R-:W-:Y:S01]  /*1c90*/  HFMA2.MMA R144, -RZ, RZ, 0, 0 ;  /* 0x00000000ff907435 */ /* 0x000fe200000001ff */
[----:B------:R0:W3:Y:S02]  /*1ca0*/  @!P3 LDG.E.EL R135, desc[UR6][R88.64] ;  /* 0x000000065887b981 */ /* 0x0000e4000c2e1900 */
[----:B-1----:R-:W-:-:S02]  /*1cb0*/  IMAD.WIDE R86, R141, 0x4, R78 ;  /* 0x000000048d567825 */ /* 0x002fc400078e024e */
[----:B------:R1:W3:Y:S02]  /*1cc0*/  @!P4 LDG.E.EL R137, desc[UR6][R82.64] ;  /* 0x000000065289c981 */ /* 0x0002e4000c2e1900 */
[----:B0-----:R-:W-:Y:S01]  /*1cd0*/  IMAD.WIDE R80, R143, 0x4, R78 ;  /* 0x000000048f507825 */ /* 0x001fe200078e024e */
[----:B------:R-:W-:Y:S01]  /*1ce0*/  CS2R R142, SRZ ;  /* 0x00000000008e7805 */ /* 0x000fe2000001ff00 */
[----:B------:R0:W3:Y:S02]  /*1cf0*/  @!P6 LDG.E.EL R131, desc[UR6][R86.64] ;  /* 0x000000065683e981 */ /* 0x0000e4000c2e1900 */
[----:B------:R-:W-:Y:S01]  /*1d00*/  IMAD R147, R122, 0x10000, R139 ;  /* 0x000100007a937824 */ /* 0x000fe200078e028b */
[----:B------:R-:W-:Y:S01]  /*1d10*/  LEA R139, R124, R139, 0x10 ;  /* 0x0000008b7c8b7211 */ /* 0x000fe200078e80ff */
[----:B------:R-:W-:Y:S01]  /*1d20*/  IMAD.WIDE R88, R151, 0x4, R78 ;  /* 0x0000000497587825 */ /* 0x000fe200078e024e */
[----:B------:R0:W3:Y:S01]  /*1d30*/  @!P3 LDG.E.EL R138, desc[UR6][R80.64] ;  /* 0x00000006508ab981 */ /* 0x0000e2000c2e1900 */
[----:B------:R-:W-:-:S02]  /*1d40*/  CS2R R140, SRZ ;  /* 0x00000000008c7805 */ /* 0x000fc4000001ff00 */
[----:B------:R-:W-:Y:S01]  /*1d50*/  LEA R151, R136, R121, 0x10 ;  /* 0x0000007988977211 */ /* 0x000fe200078e80ff */
[--C-:B-1----:R-:W-:Y:S01]  /*1d60*/  IMAD.WIDE R82, R147, 0x4, R78.reuse ;  /* 0x0000000493527825 */ /* 0x102fe200078e024e */
[----:B------:R1:W3:Y:S01]  /*1d70*/  @!P5 LDG.E.EL R133, desc[UR6][R84.64] ;  /* 0x000000065485d981 */ /* 0x0002e2000c2e1900 */
[----:B------:R-:W-:Y:S02]  /*1d80*/  LEA R147, R122, R123, 0x10 ;  /* 0x0000007b7a937211 */ /* 0x000fe400078e80ff */
[--C-:B0-----:R-:W-:Y:S01]  /*1d90*/  IMAD.WIDE R86, R149, 0x4, R78.reuse ;  /* 0x0000000495567825 */ /* 0x101fe200078e024e */
[-C--:B------:R-:W-:Y:S01]  /*1da0*/  LEA R149, R132, R121.reuse, 0x10 ;  /* 0x0000007984957211 */ /* 0x080fe200078e80ff */
[----:B------:R-:W-:Y:S01]  /*1db0*/  HFMA2.MMA R132, -RZ, RZ, 0, 0 ;  /* 0x00000000ff847435 */ /* 0x000fe200000001ff */
[----:B------:R-:W-:Y:S01]  /*1dc0*/  LEA R153, R134, R121, 0x10 ;  /* 0x0000007986997211 */ /* 0x000fe200078e80ff */
[--C-:B------:R-:W-:Y:S01]  /*1dd0*/  IMAD.WIDE R80, R145, 0x4, R78.reuse ;  /* 0x0000000491507825 */ /* 0x100fe200078e024e */
[----:B------:R0:W3:Y:S03]  /*1de0*/  @!P4 LDG.E.EL R142, desc[UR6][R88.64] ;  /* 0x00000006588ec981 */ /* 0x0000e6000c2e1900 */
[----:B-1----:R-:W-:Y:S01]  /*1df0*/  IMAD.WIDE R84, R139, 0x4, R78 ;  /* 0x000000048b547825 */ /* 0x002fe200078e024e */
[----:B------:R-:W-:Y:S01]  /*1e00*/  HFMA2.MMA R139, -RZ, RZ, 0, 0 ;  /* 0x00000000ff8b7435 */ /* 0x000fe200000001ff */
[----:B------:R1:W3:Y:S01]  /*1e10*/  @!P4 LDG.E.EL R144, desc[UR6][R80.64] ;  /* 0x000000065090c981 */ /* 0x0002e2000c2e1900 */
[----:B------:R-:W-:-:S02]  /*1e20*/  MOV R146, RZ ;  /* 0x000000ff00927202 */ /* 0x000fc40000000f00 */
[----:B------:R-:W-:Y:S01]  /*1e30*/  MOV R145, RZ ;  /* 0x000000ff00917202 */ /* 0x000fe20000000f00 */
[----:B------:R1:W3:Y:S01]  /*1e40*/  @!P5 LDG.E.EL R141, desc[UR6][R82.64] ;  /* 0x00000006528dd981 */ /* 0x0002e2000c2e1900 */
[----:B0-----:R-:W-:-:S03]  /*1e50*/  LEA R89, R124, R123, 0x10 ;  /* 0x0000007b7c597211 */ /* 0x001fc600078e80ff */
[----:B------:R0:W3:Y:S01]  /*1e60*/  @!P6 LDG.E.EL R140, desc[UR6][R84.64] ;  /* 0x00000006548ce981 */ /* 0x0000e2000c2e1900 */
[----:B-1----:R-:W-:-:S03]  /*1e70*/  IMAD.WIDE R80, R147, 0x4, R78 ;  /* 0x0000000493507825 */ /* 0x002fc600078e024e */
[----:B------:R1:W3:Y:S01]  /*1e80*/  @!P3 LDG.E.EL R143, desc[UR6][R86.64] ;  /* 0x00000006568fb981 */ /* 0x0002e2000c2e1900 */
[--C-:B------:R-:W-:Y:S01]  /*1e90*/  IMAD.WIDE R82, R149, 0x4, R78.reuse ;  /* 0x0000000495527825 */ /* 0x100fe200078e024e */
[-C--:B------:R-:W-:Y:S02]  /*1ea0*/  LEA R149, R120, R121.reuse, 0x10 ;  /* 0x0000007978957211 */ /* 0x080fe400078e80ff */
[----:B------:R1:W3:Y:S01]  /*1eb0*/  @!P5 LDG.E.EL R146, desc[UR6][R80.64] ;  /* 0x000000065092d981 */ /* 0x0002e2000c2e1900 */
[--C-:B0-----:R-:W-:Y:S01]  /*1ec0*/  IMAD.WIDE R84, R151, 0x4, R78.reuse ;  /* 0x0000000497547825 */ /* 0x101fe200078e024e */
[-C--:B------:R-:W-:Y:S01]  /*1ed0*/  LEA R151, R122, R121.reuse, 0x10 ;  /* 0x000000797a977211 */ /* 0x080fe200078e80ff */
[----:B------:R-:W-:Y:S01]  /*1ee0*/  HFMA2.MMA R122, -RZ, RZ, 0, 0 ;  /* 0x00000000ff7a7435 */ /* 0x000fe200000001ff */
[----:B------:R-:W-:Y:S01]  /*1ef0*/  MOV R123, RZ ;  /* 0x000000ff007b7202 */ /* 0x000fe20000000f00 */
[----:B-1----:R-:W-:Y:S01]  /*1f00*/  IMAD.WIDE R86, R153, 0x4, R78 ;  /* 0x0000000499567825 */ /* 0x002fe200078e024e */
[----:B------:R-:W-:Y:S01]  /*1f10*/  LEA R153, R124, R121, 0x10 ;  /* 0x000000797c997211 */ /* 0x000fe200078e80ff */
[----:B------:R-:W3:Y:S02]  /*1f20*/  @!P2 LDG.E.EL R139, desc[UR6][R82.64] ;  /* 0x00000006528ba981 */ /* 0x000ee4000c2e1900 */
[----:B------:R-:W-:-:S02]  /*1f30*/  IMAD R147, R126, 0x10000, R121 ;  /* 0x000100007e937824 */ /* 0x000fc400078e0279 */
[--C-:B------:R-:W-:Y:S01]  /*1f40*/  IMAD.WIDE R88, R89, 0x4, R78.reuse ;  /* 0x0000000459587825 */ /* 0x100fe200078e024e */
[----:B------:R0:W3:Y:S03]  /*1f50*/  @!P1 LDG.E.EL R145, desc[UR6][R84.64] ;  /* 0x0000000654919981 */ /* 0x0000e6000c2e1900 */
[--C-:B------:R-:W-:Y:S01]  /*1f60*/  IMAD.WIDE R120, R147, 0x4, R78.reuse ;  /* 0x0000000493787825 */ /* 0x100fe200078e024e */
[----:B------:R1:W3:Y:S03]  /*1f70*/  @!P0 LDG.E.EL R132, desc[UR6][R86.64] ;  /* 0x0000000656848981 */ /* 0x0002e6000c2e1900 */
[----:B------:R-:W-:Y:S01]  /*1f80*/  IMAD.WIDE R80, R149, 0x4, R78 ;  /* 0x0000000495507825 */ /* 0x000fe200078e024e */
[----:B------:R2:W3:Y:S01]  /*1f90*/  @!P6 LDG.E.EL R123, desc[UR6][R88.64] ;  /* 0x00000006587be981 */ /* 0x0004e2000c2e1900 */
[----:B0-----:R-:W-:-:S02]  /*1fa0*/  CS2R R84, SRZ ;  /* 0x0000000000547805 */ /* 0x001fc4000001ff00 */
[--C-:B------:R-:W-:Y:S01]  /*1fb0*/  IMAD.WIDE R82, R151, 0x4, R78.reuse ;  /* 0x0000000497527825 */ /* 0x100fe200078e024e */
[----:B------:R-:W3:Y:S01]  /*1fc0*/  @!P3 LDG.E.EL R122, desc[UR6][R120.64] ;  /* 0x00000006787ab981 */ /* 0x000ee2000c2e1900 */
[----:B-1----:R-:W-:Y:S02]  /*1fd0*/  MOV R86, RZ ;  /* 0x000000ff00567202 */ /* 0x002fe40000000f00 */
[----:B------:R-:W-:Y:S01]  /*1fe0*/  IMAD.WIDE R78, R153, 0x4, R78 ;  /* 0x00000004994e7825 */ /* 0x000fe200078e024e */
[----:B------:R-:W3:Y:S04]  /*1ff0*/  @!P4 LDG.E.EL R84, desc[UR6][R80.64] ;  /* 0x000000065054c981 */ /* 0x000ee8000c2e1900 */
[----:B------:R-:W3:Y:S04]  /*2000*/  @!P5 LDG.E.EL R86, desc[UR6][R82.64] ;  /* 0x000000065256d981 */ /* 0x000ee8000c2e1900 */
[----:B------:R-:W3:Y:S01]  /*2010*/  @!P6 LDG.E.EL R85, desc[UR6][R78.64] ;  /* 0x000000064e55e981 */ /* 0x000ee2000c2e1900 */
[----:B--2---:R-:W-:Y:S01]  /*2020*/  FADD R10, R9, R10 ;  /* 0x0000000a090a7221 */ /* 0x004fe20000000000 */
[----:B------:R-:W-:Y:S01]  /*2030*/  FADD R15, R0, R15 ;  /* 0x0000000f000f7221 */ /* 0x000fe20000000000 */
[----:B------:R-:W-:Y:S01]  /*2040*/  FADD R16, R29, R16 ;  /* 0x000000101d107221 */ /* 0x000fe20000000000 */
[----:B-----5:R-:W-:Y:S01]  /*2050*/  FADD R21, R28, R21 ;  /* 0x000000151c157221 */ /* 0x020fe20000000000 */
[----:B------:R-:W-:Y:S01]  /*2060*/  FADD R30, R30, R5 ;  /* 0x000000051e1e7221 */ /* 0x000fe20000000000 */
        /* <DEDUP_REMOVED lines=19> */
[----:B------:R-:W0:Y:S01]  /*21a0*/  S2R R87, SR_TID.X ;  /* 0x0000000000577919 */ /* 0x000e220000002100 */
        /* <DEDUP_REMOVED lines=23> */
[----:B----4-:R-:W-:Y:S01]  /*2320*/  FADD R68, R61, R68 ;  /* 0x000000443d447221 */ /* 0x010fe20000000000 */
        /* <DEDUP_REMOVED lines=15> */
[----:B------:R-:W1:Y:S01]  /*2420*/  S2UR UR5, SR_CgaCtaId ;  /* 0x00000000000579c3 */ /* 0x000e620000008800 */
[----:B------:R-:W-:Y:S01]  /*2430*/  FADD R94, R75, R94 ;  /* 0x0000005e4b5e7221 */ /* 0x000fe20000000000 */
[----:B------:R-:W-:Y:S01]  /*2440*/  FADD R19, R19, R24 ;  /* 0x0000001813137221 */ /* 0x000fe20000000000 */
[----:B------:R-:W-:Y:S01]  /*2450*/  FADD R95, R76, R95 ;  /* 0x0000005f4c5f7221 */ /* 0x000fe20000000000 */
[----:B------:R-:W-:-:S04]  /*2460*/  UMOV UR4, 0x400 ;  /* 0x0000040000047882 */ /* 0x000fc80000000000 */
[----:B------:R-:W2:Y:S01]  /*2470*/  LDC.64 R4, c[0x0][0x218] ;  /* 0x00008600ff047b82 */ /* 0x000ea20000000a00 */
[----:B------:R-:W-:Y:S01]  /*2480*/  FADD R96, R77, R96 ;  /* 0x000000604d607221 */ /* 0x000fe20000000000 */
[----:B------:R-:W-:Y:S01]  /*2490*/  FADD R97, R90, R97 ;  /* 0x000000615a617221 */ /* 0x000fe20000000000 */
[----:B------:R-:W-:Y:S01]  /*24a0*/  FADD R98, R91, R98 ;  /* 0x000000625b627221 */ /* 0x000fe20000000000 */
[----:B------:R-:W-:Y:S01]  /*24b0*/  FADD R99, R92, R99 ;  /* 0x000000635c637221 */ /* 0x000fe20000000000 */
[----:B------:R-:W-:Y:S01]  /*24c0*/  FADD R100, R93, R100 ;  /* 0x000000645d647221 */ /* 0x000fe20000000000 */
[----:B------:R-:W-:Y:S01]  /*24d0*/  FADD R101, R94, R101 ;  /* 0x000000655e657221 */ /* 0x000fe20000000000 */
[----:B------:R-:W-:Y:S01]  /*24e0*/  FADD R19, R19, R22 ;  /* 0x0000001613137221 */ /* 0x000fe20000000000 */
[----:B------:R-:W-:-:S03]  /*24f0*/  FADD R102, R95, R102 ;  /* 0x000000665f667221 */ /* 0x000fc60000000000 */
[----:B------:R-:W-:Y:S01]  /*2500*/  FADD R20, R19, R20 ;  /* 0x0000001413147221 */ /* 0x000fe20000000000 */
[----:B---3--:R-:W-:Y:S01]  /*2510*/  FADD R103, R96, R103 ;  /* 0x0000006760677221 */ /* 0x008fe20000000000 */
        /* <DEDUP_REMOVED lines=9> */
[----:B0-----:R-:W-:Y:S01]  /*25b0*/  SHF.R.U32.HI R89, RZ, 0x5, R87 ;  /* 0x00000005ff597819 */ /* 0x001fe20000011657 */
[----:B------:R-:W-:Y:S01]  /*25c0*/  FADD R106, R106, R113 ;  /* 0x000000716a6a7221 */ /* 0x000fe20000000000 */
[----:B------:R-:W-:Y:S01]  /*25d0*/  FADD R114, R107, R114 ;  /* 0x000000726b727221 */ /* 0x000fe20000000000 */
[----:B------:R-:W-:Y:S01]  /*25e0*/  SHF.L.U32 R88, R87, 0x5, RZ ;  /* 0x0000000557587819 */ /* 0x000fe200000006ff */
[----:B------:R-:W-:Y:S01]  /*25f0*/  FADD R20, R20, R25 ;  /* 0x0000001914147221 */ /* 0x000fe20000000000 */
[----:B------:R-:W-:-:S02]  /*2600*/  SGXT.U32 R9, R89, 0x2 ;  /* 0x000000025909781a */ /* 0x000fc40000000000 */
[----:B------:R-:W-:Y:S01]  /*2610*/  LOP3.LUT R88, R88, 0x3e0, RZ, 0xc0, !PT ;  /* 0x000003e058587812 */ /* 0x000fe200078ec0ff */
[----:B------:R-:W-:Y:S01]  /*2620*/  FADD R27, R20, R27 ;  /* 0x0000001b141b7221 */ /* 0x000fe20000000000 */
[----:B------:R-:W-:Y:S02]  /*2630*/  FADD R103, R103, R116 ;  /* 0x0000007467677221 */ /* 0x000fe40000000000 */
[----:B------:R-:W-:Y:S01]  /*2640*/  LOP3.LUT R9, R88, R9, RZ, 0xfc, !PT ;  /* 0x0000000958097212 */ /* 0x000fe200078efcff */
[----:B------:R-:W-:Y:S01]  /*2650*/  FADD R27, R27, R14 ;  /* 0x0000000e1b1b7221 */ /* 0x000fe20000000000 */
[----:B-1----:R-:W-:Y:S01]  /*2660*/  UPRMT UR4, UR5, 0x654, UR4 ;  /* 0x0000065405047896 */ /* 0x002fe20008000004 */
[----:B------:R-:W-:Y:S01]  /*2670*/  FADD R118, R103, R118 ;  /* 0x0000007667767221 */ /* 0x000fe20000000000 */
[----:B------:R-:W-:-:S04]  /*2680*/  FADD R102, R102, R115 ;  /* 0x0000007366667221 */ /* 0x000fc80000000000 */
[----:B------:R-:W-:Y:S01]  /*2690*/  FADD R102, R102, R117 ;  /* 0x0000007566667221 */ /* 0x000fe20000000000 */
[----:B------:R-:W-:-:S03]  /*26a0*/  FADD R108, R108, R125 ;  /* 0x0000007d6c6c7221 */ /* 0x000fc60000000000 */
[----:B------:R-:W-:Y:S01]  /*26b0*/  FADD R102, R102, R119 ;  /* 0x0000007766667221 */ /* 0x000fe20000000000 */
[----:B------:R-:W-:Y:S01]  /*26c0*/  FADD R118, R118, R129 ;  /* 0x0000008176767221 */ /* 0x000fe20000000000 */
[----:B------:R-:W-:-:S04]  /*26d0*/  FADD R111, R111, R130 ;  /* 0x000000826f6f7221 */ /* 0x000fc80000000000 */
[----:B------:R-:W-:Y:S01]  /*26e0*/  FADD R128, R111, R128 ;  /* 0x000000806f807221 */ /* 0x000fe20000000000 */
[----:B------:R-:W-:Y:S01]  /*26f0*/  FADD R137, R106, R137 ;  /* 0x000000896a897221 */ /* 0x000fe20000000000 */
[----:B------:R-:W-:Y:S01]  /*2700*/  FADD R131, R108, R131 ;  /* 0x000000836c837221 */ /* 0x000fe20000000000 */
[----:B------:R-:W-:Y:S01]  /*2710*/  FADD R138, R105, R138 ;  /* 0x0000008a698a7221 */ /* 0x000fe20000000000 */
[----:B------:R-:W-:-:S03]  /*2720*/  FADD R114, R114, R133 ;  /* 0x0000008572727221 */ /* 0x000fc60000000000 */
[----:B------:R-:W-:Y:S01]  /*2730*/  FADD R138, R138, R135 ;  /* 0x000000878a8a7221 */ /* 0x000fe20000000000 */
[----:B------:R-:W-:Y:S01]  /*2740*/  FADD R127, R128, R127 ;  /* 0x0000007f807f7221 */ /* 0x000fe20000000000 */
[----:B------:R-:W-:Y:S01]  /*2750*/  LEA.HI R0, R88, R9, RZ, 0x1d ;  /* 0x0000000958007211 */ /* 0x000fe200078fe8ff */
[----:B------:R-:W-:Y:S01]  /*2760*/  FADD R12, R27, R12 ;  /* 0x0000000c1b0c7221 */ /* 0x000fe20000000000 */
[----:B------:R-:W-:Y:S01]  /*2770*/  FADD R137, R137, R144 ;  /* 0x0000009089897221 */ /* 0x000fe20000000000 */
[----:B------:R-:W-:Y:S01]  /*2780*/  FADD R141, R114, R141 ;  /* 0x0000008d728d7221 */ /* 0x000fe20000000000 */
[----:B------:R-:W-:Y:S02]  /*2790*/  FADD R140, R131, R140 ;  /* 0x0000008c838c7221 */ /* 0x000fe40000000000 */
[----:B------:R-:W-:Y:S01]  /*27a0*/  FADD R137, R137, R142 ;  /* 0x0000008e89897221 */ /* 0x000fe20000000000 */
[----:B------:R-:W-:Y:S01]  /*27b0*/  FADD R143, R138, R143 ;  /* 0x0000008f8a8f7221 */ /* 0x000fe20000000000 */
[----:B------:R-:W-:Y:S01]  /*27c0*/  FADD R141, R141, R146 ;  /* 0x000000928d8d7221 */ /* 0x000fe20000000000 */
[----:B------:R-:W-:Y:S01]  /*27d0*/  LEA R11, R0, UR4, 0x2 ;  /* 0x00000004000b7c11 */ /* 0x000fe2000f8e10ff */
[----:B------:R-:W-:Y:S01]  /*27e0*/  FMUL R12, R12, 0.0625 ;  /* 0x3d8000000c0c7820 */ /* 0x000fe20000400000 */
        /* <DEDUP_REMOVED lines=8> */
[----:B------:R-:W-:Y:S01]  /*2870*/  FMUL R102, R102, 0.0625 ;  /* 0x3d80000066667820 */ /* 0x000fe20000400000 */
[----:B------:R-:W-:Y:S01]  /*2880*/  FMUL R118, R118, 0.0625 ;  /* 0x3d80000076767820 */ /* 0x000fe20000400000 */
[----:B------:R-:W-:Y:S01]  /*2890*/  FMUL R127, R127, 0.0625 ;  /* 0x3d8000007f7f7820 */ /* 0x000fe20000400000 */
[----:B------:R-:W-:Y:S01]  /*28a0*/  FMUL R122, R122, 0.0625 ;  /* 0x3d8000007a7a7820 */ /* 0x000fe20000400000 */
[----:B------:R-:W-:Y:S01]  /*28b0*/  FMUL R84, R84, 0.0625 ;  /* 0x3d80000054547820 */ /* 0x000fe20000400000 */
[----:B------:R-:W-:Y:S01]  /*28c0*/  FMUL R86, R86, 0.0625 ;  /* 0x3d80000056567820 */ /* 0x000fe20000400000 */
[----:B------:R-:W-:Y:S01]  /*28d0*/  FMUL R85, R85, 0.0625 ;  /* 0x3d80000055557820 */ /* 0x000fe20000400000 */
[----:B------:R-:W-:Y:S04]  /*28e0*/  STS [R11], R12 ;  /* 0x0000000c0b007388 */ /* 0x000fe80000000800 */
[----:B------:R-:W-:Y:S04]  /*28f0*/  STS [R11+0x10], R102 ;  /* 0x000010660b007388 */ /* 0x000fe80000000800 */
[----:B------:R-:W-:Y:S04]  /*2900*/  STS [R11+0x20], R118 ;  /* 0x000020760b007388 */ /* 0x000fe80000000800 */
[----:B------:R-:W-:Y:S04]  /*2910*/  STS [R11+0x30], R127 ;  /* 0x0000307f0b007388 */ /* 0x000fe80000000800 */
[----:B------:R-:W-:Y:S04]  /*2920*/  STS [R11+0x40], R122 ;  /* 0x0000407a0b007388 */ /* 0x000fe80000000800 */
[----:B------:R-:W-:Y:S04]  /*2930*/  STS [R11+0x50], R84 ;  /* 0x000050540b007388 */ /* 0x000fe80000000800 */
[----:B------:R-:W-:Y:S04]  /*2940*/  STS [R11+0x60], R86 ;  /* 0x000060560b007388 */ /* 0x000fe80000000800 */
[----:B------:R-:W-:Y:S01]  /*2950*/  STS [R11+0x70], R85 ;  /* 0x000070550b007388 */ /* 0x000fe20000000800 */
[----:B------:R-:W-:-:S02]  /*2960*/  SHF.L.U32 R9, R87, 0x2, RZ ;  /* 0x0000000257097819 */ /* 0x000fc400000006ff */
[----:B------:R-:W-:Y:S02]  /*2970*/  SHF.R.U32.HI R87, RZ, 0x1, R87 ;  /* 0x00000001ff577819 */ /* 0x000fe40000011657 */
[----:B------:R-:W-:Y:S02]  /*2980*/  LOP3.LUT R9, R9, 0x1fc, RZ, 0xc0, !PT ;  /* 0x000001fc09097812 */ /* 0x000fe400078ec0ff */
[----:B------:R-:W-:-:S04]  /*2990*/  LOP3.LUT R0, R87, 0x3c, RZ, 0xc0, !PT ;  /* 0x0000003c57007812 */ /* 0x000fc800078ec0ff */
[----:B------:R-:W-:-:S04]  /*29a0*/  IADD3 R0, R9, R0, RZ ;  /* 0x0000000009007210 */ /* 0x000fc80007ffe0ff */
[----:B------:R-:W-:Y:S01]  /*29b0*/  LEA R10, R0, UR4, 0x2 ;  /* 0x00000004000a7c11 */ /* 0x000fe2000f8e10ff */
[----:B------:R-:W-:Y:S01]  /*29c0*/  BAR.SYNC.DEFER_BLOCKING 0x0 ;  /* 0x0000000000007b1d */ /* 0x000fe20000010000 */
[----:B------:R-:W-:-:S04]  /*29d0*/  SHF.L.U32 R3, R6, 0x2, RZ ;  /* 0x0000000206037819 */ /* 0x000fc800000006ff */
[----:B------:R-:W-:-:S04]  /*29e0*/  LOP3.LUT R3, R8, 0x1c, R3, 0xf8, !PT ;  /* 0x0000001c08037812 */ /* 0x000fc800078ef803 */
[----:B------:R-:W-:Y:S01]  /*29f0*/  SHF.R.S32.HI R0, RZ, 0x1f, R3 ;  /* 0x0000001fff007819 */ /* 0x000fe20000011403 */
[----:B------:R-:W0:Y:S03]  /*2a00*/  LDS.128 R12, [R10] ;  /* 0x000000000a0c7984 */ /* 0x000e260000000c00 */
[----:B------:R-:W-:Y:S02]  /*2a10*/  LEA.HI R8, R0, R3, RZ, 0x4 ;  /* 0x0000000300087211 */ /* 0x000fe400078f20ff */
[----:B------:R-:W-:Y:S02]  /*2a20*/  SHF.R.U32.HI R0, RZ, 0x3, R6 ;  /* 0x00000003ff007819 */ /* 0x000fe40000011606 */
[----:B------:R-:W-:Y:S02]  /*2a30*/  SHF.L.U32 R2, R8, 0xc, RZ ;  /* 0x0000000c08027819 */ /* 0x000fe400000006ff */
[----:B------:R-:W-:-:S02]  /*2a40*/  SGXT.U32 R0, R0, 0x4 ;  /* 0x000000040000781a */ /* 0x000fc40000000000 */
[----:B------:R-:W-:Y:S02]  /*2a50*/  LOP3.LUT R8, R8, 0xfffffff0, RZ, 0xc0, !PT ;  /* 0xfffffff008087812 */ /* 0x000fe400078ec0ff */
[----:B------:R-:W-:Y:S02]  /*2a60*/  LOP3.LUT R2, R2, 0xffff0000, RZ, 0xc0, !PT ;  /* 0xffff000002027812 */ /* 0x000fe400078ec0ff */
[----:B------:R-:W-:Y:S02]  /*2a70*/  LOP3.LUT R6, R9, 0x200, RZ, 0xfc, !PT ;  /* 0x0000020009067812 */ /* 0x000fe400078efcff */
[----:B------:R-:W-:Y:S02]  /*2a80*/  LOP3.LUT R0, R7, R0, RZ, 0xfc, !PT ;  /* 0x0000000007007212 */ /* 0x000fe400078efcff */
[----:B------:R-:W-:Y:S02]  /*2a90*/  IADD3 R7, R2, R3, -R8 ;  /* 0x0000000302077210 */ /* 0x000fe40007ffe808 */
[----:B------:R-:W-:-:S02]  /*2aa0*/  ISETP.GE.AND P0, PT, R3, 0x40, PT ;  /* 0x000000400300780c */ /* 0x000fc40003f06270 */
[----:B------:R-:W-:Y:S02]  /*2ab0*/  SHF.R.U32.HI R6, RZ, 0x3, R6 ;  /* 0x00000003ff067819 */ /* 0x000fe40000011606 */
[----:B------:R-:W-:Y:S02]  /*2ac0*/  LEA R7, R0, R7, 0x4 ;  /* 0x0000000700077211 */ /* 0x000fe400078e20ff */
[----:B------:R-:W-:-:S03]  /*2ad0*/  LOP3.LUT R6, R6, 0x7c, RZ, 0xc0, !PT ;  /* 0x0000007c06067812 */ /* 0x000fc600078ec0ff */
[----:B--2---:R-:W-:Y:S01]  /*2ae0*/  IMAD.WIDE R2, R7, 0x4, R4 ;  /* 0x0000000407027825 */ /* 0x004fe200078e0204 */
[----:B------:R-:W-:-:S04]  /*2af0*/  IADD3 R6, R9, R6, RZ ;  /* 0x0000000609067210 */ /* 0x000fc80007ffe0ff */
[----:B------:R-:W-:Y:S01]  /*2b00*/  LEA R6, R6, UR4, 0x2 ;  /* 0x0000000406067c11 */ /* 0x000fe2000f8e10ff */
[----:B0-----:R0:W-:Y:S02]  /*2b10*/  @!P0 STG.E.128 desc[UR6][R2.64], R12 ;  /* 0x0000000c02008986 */ /* 0x0011e4000c101d06 */
[----:B0-----:R-:W-:Y:S05]  /*2b20*/  @P0 EXIT ;  /* 0x000000000000094d */ /* 0x001fea0003800000 */
[----:B------:R-:W1:Y:S01]  /*2b30*/  LDS.128 R8, [R6+0x800] ;  /* 0x0008000006087984 */ /* 0x000e620000000c00 */
[----:B0-----:R-:W-:-:S05]  /*2b40*/  IADD3 R3, R7, 0x100, RZ ;  /* 0x0000010007037810 */ /* 0x001fca0007ffe0ff */
[----:B------:R-:W-:-:S05]  /*2b50*/  IMAD.WIDE R2, R3, 0x4, R4 ;  /* 0x0000000403027825 */ /* 0x000fca00078e0204 */
[----:B-1----:R-:W-:Y:S01]  /*2b60*/  STG.E.128 desc[UR6][R2.64], R8 ;  /* 0x0000000802007986 */ /* 0x002fe2000c101d06 */
[----:B------:R-:W-:Y:S05]  /*2b70*/  EXIT ;  /* 0x000000000000794d */ /* 0x000fea0003800000 */
.L_x_0:
[----:B------:R-:W-:-:S00]  /*2b80*/  BRA `(.L_x_0) ;  /* 0xfffffffc00fc7947 */ /* 0x000fc0000383ffff */
[----:B------:R-:W-:-:S00]  /*2b90*/  NOP ;  /* 0x0000000000007918 */ /* 0x000fc00000000000 */
        /* <DEDUP_REMOVED lines=14> */
.L_x_1:


//--------------------- .nv.shared.triton_poi_fused_avg_pool2d_14 --------------------------
	.section	.nv.shared.triton_poi_fused_avg_pool2d_14,"aw",@nobits
	.sectionflags	@""
	.align	16
	.zero		1024


//--------------------- .nv.constant0.triton_poi_fused_avg_pool2d_14 --------------------------
	.section	.nv.constant0.triton_poi_fused_avg_pool2d_14,"a",@progbits
	.sectionflags	@""
	.align	4
.nv.constant0.triton_poi_fused_avg_pool2d_14:
	.zero		552
